// auto-generated by cutlass_sweep.gemm — config: {"arch": "sm_100", "cluster_m": 1, "cluster_n": 2, "dtype": "e4m3", "stages": 5, "tile_k": 128, "tile_m": 64, "tile_n": 256}
#include "cutlass/cutlass.h"
#include "cutlass/gemm/collective/collective_builder.hpp"
#include "cutlass/gemm/device/gemm_universal_adapter.h"
#include "cutlass/gemm/kernel/gemm_universal.hpp"
#include "cutlass/epilogue/collective/collective_builder.hpp"

using ElemA = cutlass::float_e4m3_t;
using ElemB = cutlass::float_e4m3_t;
using ElemCD = cutlass::float_e4m3_t;
using Acc  = float;
using TileShape    = cute::Shape<cute::_64, cute::_256, cute::_128>;
using ClusterShape = cute::Shape<cute::_1, cute::_2, cute::_1>;

using CollectiveEpilogue = typename cutlass::epilogue::collective::CollectiveBuilder<
    cutlass::arch::Sm100, cutlass::arch::OpClassTensorOp,
    TileShape, ClusterShape,
    cutlass::epilogue::collective::EpilogueTileAuto,
    Acc, Acc,
    ElemCD, cutlass::layout::RowMajor, 128 / cutlass::sizeof_bits<ElemCD>::value,
    ElemCD, cutlass::layout::RowMajor, 128 / cutlass::sizeof_bits<ElemCD>::value,
    cutlass::epilogue::collective::EpilogueScheduleAuto
  >::CollectiveOp;

using CollectiveMainloop = typename cutlass::gemm::collective::CollectiveBuilder<
    cutlass::arch::Sm100, cutlass::arch::OpClassTensorOp,
    ElemA, cutlass::layout::RowMajor, 128 / cutlass::sizeof_bits<ElemA>::value,
    ElemB, cutlass::layout::ColumnMajor, 128 / cutlass::sizeof_bits<ElemB>::value,
    Acc,
    TileShape, ClusterShape,
    cutlass::gemm::collective::StageCount<5>,
    cutlass::gemm::collective::KernelScheduleAuto
  >::CollectiveOp;

using GemmKernel = cutlass::gemm::kernel::GemmUniversal<
    cute::Shape<int,int,int,int>,
    CollectiveMainloop,
    CollectiveEpilogue
>;
using Gemm = cutlass::gemm::device::GemmUniversalAdapter<GemmKernel>;

// Force the device kernel symbol into the cubin without needing a host main.
auto* _anchor = &cutlass::device_kernel<GemmKernel>;


// ===== COMPILED SASS (sm_100a) =====

	.target	sm_100a

	.elftype	@"ET_EXEC"


//--------------------- .note.nv.tkinfo           --------------------------
	.section	.note.nv.tkinfo,"",@"SHT_NOTE"
	.sectionflags	@"SHF_NOTE_NV_TKINFO"
	.tkinfo
        /*0018*/ 	.word	0x00000002
        /*0030*/ 	.string	""
        /*0030*/ 	.string	"ptxas"
        /*0030*/ 	.string	"Cuda compilation tools, release 13.0, V13.0.88"
        /*0030*/ 	.string	"Build cuda_13.0.r13.0/compiler.36424714_0"
        /*0030*/ 	.string	"-arch sm_100a -m 64 "



//--------------------- .note.nv.cuinfo           --------------------------
	.section	.note.nv.cuinfo,"",@"SHT_NOTE"
	.sectionflags	@"SHF_NOTE_NV_CUINFO"
        /*0018*/ 	.short	0x0002
        /*001a*/ 	.short	0x0064
        /*001c*/ 	.short	0x0082
	.zero		2


//--------------------- .nv.info                  --------------------------
	.section	.nv.info,"",@"SHT_CUDA_INFO"
	.align	4


	//----- nvinfo : EIATTR_REGCOUNT
	.align		4
        /*0000*/ 	.byte	0x04, 0x2f
        /*0002*/ 	.short	(.L_20 - .L_19)
	.align		4
.L_19:
        /*0004*/ 	.word	index@(_ZN7cutlass13device_kernelINS_4gemm6kernel13GemmUniversalIN4cute5tupleIJiiiiEEENS1_10collective13CollectiveMmaINS1_35MainloopSm100TmaUmmaWarpSpecializedILi5ELi2ELi4ENS5_IJNS4_1CILi1EEENSA_ILi2EEESB_EEEEENS5_IJNSA_ILi64EEENSA_ILi256EEENSA_ILi128EEEEEENS_12float_e4m3_tENS5_IJlSB_lEEESJ_SK_NS4_8TiledMMAINS4_8MMA_AtomIJNS4_10MMA_TraitsINS4_19SM100_MMA_F8F6F4_SSEJSJ_SJ_fSF_SG_NS4_17integral_constantINS4_4UMMA5MajorELSR_0EEESS_NSP_INSQ_7ScaleInELST_0EEESU_EEEEEENS4_6LayoutINS5_IJSB_SB_SB_EEENS5_IJNSA_ILi0EEESZ_SZ_EEEEENS5_IJNS4_10UnderscoreES12_S12_EEEEENS4_23SM90_TMA_LOAD_MULTICASTENS4_14ComposedLayoutINS4_7SwizzleILi3ELi4ELi3EEENS4_18smem_ptr_flag_bitsILi8EEENSX_INS5_IJNSA_ILi8EEESH_EEENS5_IJSH_SB_EEEEEEEvNS4_8identityENS4_13SM90_TMA_LOADES1F_vS1G_EENS_8epilogue10collective18CollectiveEpilogueINS1J_23Sm100TmaWarpSpecializedILi4ELi2ELi32ELb0ELb0EEEJSI_NS5_IJNSX_ISF_SB_EES1O_EEESJ_SK_SJ_SK_NS1J_6fusion15FusionCallbacksIS1N_NS1Q_17LinearCombinationISJ_fSJ_fLNS_15FloatRoundStyleE2EEESI_S1P_JEEENS4_5SM1004TMEM4LOAD26SM100_TMEM_LOAD_16dp32b32xES1H_NS16_INS17_ILi2ELi4ELi3EEES1A_NSX_INS5_IJS1B_SF_EEENS5_IJSF_SB_EEEEEEENS4_39AutoVectorizingCopyWithAssumedAlignmentILi128EEENS4_14SM90_TMA_STOREES24_S26_S26_EEEvvEEEEvNT_6ParamsE)
        /*0008*/ 	.word	0x00000075


	//----- nvinfo : EIATTR_FRAME_SIZE
	.align		4
.L_20:
        /*000c*/ 	.byte	0x04, 0x11
        /*000e*/ 	.short	(.L_22 - .L_21)
	.align		4
.L_21:
        /*0010*/ 	.word	index@($__internal_2_$__cuda_sm10x_tcgen05_guardrail_trap_unallocated_columns_being_dealloced)
        /*0014*/ 	.word	0x00000000


	//----- nvinfo : EIATTR_FRAME_SIZE
	.align		4
.L_22:
        /*0018*/ 	.byte	0x04, 0x11
        /*001a*/ 	.short	(.L_24 - .L_23)
	.align		4
.L_23:
        /*001c*/ 	.word	index@($__internal_1_$__cuda_sm10x_tcgen05_guardrail_trap_phase_invalid_during_alloc)
        /*0020*/ 	.word	0x00000000


	//----- nvinfo : EIATTR_FRAME_SIZE
	.align		4
.L_24:
        /*0024*/ 	.byte	0x04, 0x11
        /*0026*/ 	.short	(.L_26 - .L_25)
	.align		4
.L_25:
        /*0028*/ 	.word	index@($__internal_0_$__cuda_sm10x_tcgen05_guardrail_trap_col_being_dealloced_not_returned_by_alloc)
        /*002c*/ 	.word	0x00000000


	//----- nvinfo : EIATTR_FRAME_SIZE
	.align		4
.L_26:
        /*0030*/ 	.byte	0x04, 0x11
        /*0032*/ 	.short	(.L_28 - .L_27)
	.align		4
.L_27:
        /*0034*/ 	.word	index@(_ZN7cutlass13device_kernelINS_4gemm6kernel13GemmUniversalIN4cute5tupleIJiiiiEEENS1_10collective13CollectiveMmaINS1_35MainloopSm100TmaUmmaWarpSpecializedILi5ELi2ELi4ENS5_IJNS4_1CILi1EEENSA_ILi2EEESB_EEEEENS5_IJNSA_ILi64EEENSA_ILi256EEENSA_ILi128EEEEEENS_12float_e4m3_tENS5_IJlSB_lEEESJ_SK_NS4_8TiledMMAINS4_8MMA_AtomIJNS4_10MMA_TraitsINS4_19SM100_MMA_F8F6F4_SSEJSJ_SJ_fSF_SG_NS4_17integral_constantINS4_4UMMA5MajorELSR_0EEESS_NSP_INSQ_7ScaleInELST_0EEESU_EEEEEENS4_6LayoutINS5_IJSB_SB_SB_EEENS5_IJNSA_ILi0EEESZ_SZ_EEEEENS5_IJNS4_10UnderscoreES12_S12_EEEEENS4_23SM90_TMA_LOAD_MULTICASTENS4_14ComposedLayoutINS4_7SwizzleILi3ELi4ELi3EEENS4_18smem_ptr_flag_bitsILi8EEENSX_INS5_IJNSA_ILi8EEESH_EEENS5_IJSH_SB_EEEEEEEvNS4_8identityENS4_13SM90_TMA_LOADES1F_vS1G_EENS_8epilogue10collective18CollectiveEpilogueINS1J_23Sm100TmaWarpSpecializedILi4ELi2ELi32ELb0ELb0EEEJSI_NS5_IJNSX_ISF_SB_EES1O_EEESJ_SK_SJ_SK_NS1J_6fusion15FusionCallbacksIS1N_NS1Q_17LinearCombinationISJ_fSJ_fLNS_15FloatRoundStyleE2EEESI_S1P_JEEENS4_5SM1004TMEM4LOAD26SM100_TMEM_LOAD_16dp32b32xES1H_NS16_INS17_ILi2ELi4ELi3EEES1A_NSX_INS5_IJS1B_SF_EEENS5_IJSF_SB_EEEEEEENS4_39AutoVectorizingCopyWithAssumedAlignmentILi128EEENS4_14SM90_TMA_STOREES24_S26_S26_EEEvvEEEEvNT_6ParamsE)
        /*0038*/ 	.word	0x00000000


	//----- nvinfo : EIATTR_MIN_STACK_SIZE
	.align		4
.L_28:
        /*003c*/ 	.byte	0x04, 0x12
        /*003e*/ 	.short	(.L_30 - .L_29)
	.align		4
.L_29:
        /*0040*/ 	.word	index@(_ZN7cutlass13device_kernelINS_4gemm6kernel13GemmUniversalIN4cute5tupleIJiiiiEEENS1_10collective13CollectiveMmaINS1_35MainloopSm100TmaUmmaWarpSpecializedILi5ELi2ELi4ENS5_IJNS4_1CILi1EEENSA_ILi2EEESB_EEEEENS5_IJNSA_ILi64EEENSA_ILi256EEENSA_ILi128EEEEEENS_12float_e4m3_tENS5_IJlSB_lEEESJ_SK_NS4_8TiledMMAINS4_8MMA_AtomIJNS4_10MMA_TraitsINS4_19SM100_MMA_F8F6F4_SSEJSJ_SJ_fSF_SG_NS4_17integral_constantINS4_4UMMA5MajorELSR_0EEESS_NSP_INSQ_7ScaleInELST_0EEESU_EEEEEENS4_6LayoutINS5_IJSB_SB_SB_EEENS5_IJNSA_ILi0EEESZ_SZ_EEEEENS5_IJNS4_10UnderscoreES12_S12_EEEEENS4_23SM90_TMA_LOAD_MULTICASTENS4_14ComposedLayoutINS4_7SwizzleILi3ELi4ELi3EEENS4_18smem_ptr_flag_bitsILi8EEENSX_INS5_IJNSA_ILi8EEESH_EEENS5_IJSH_SB_EEEEEEEvNS4_8identityENS4_13SM90_TMA_LOADES1F_vS1G_EENS_8epilogue10collective18CollectiveEpilogueINS1J_23Sm100TmaWarpSpecializedILi4ELi2ELi32ELb0ELb0EEEJSI_NS5_IJNSX_ISF_SB_EES1O_EEESJ_SK_SJ_SK_NS1J_6fusion15FusionCallbacksIS1N_NS1Q_17LinearCombinationISJ_fSJ_fLNS_15FloatRoundStyleE2EEESI_S1P_JEEENS4_5SM1004TMEM4LOAD26SM100_TMEM_LOAD_16dp32b32xES1H_NS16_INS17_ILi2ELi4ELi3EEES1A_NSX_INS5_IJS1B_SF_EEENS5_IJSF_SB_EEEEEEENS4_39AutoVectorizingCopyWithAssumedAlignmentILi128EEENS4_14SM90_TMA_STOREES24_S26_S26_EEEvvEEEEvNT_6ParamsE)
        /*0044*/ 	.word	0x00000000
.L_30:


//--------------------- .nv.compat                --------------------------
	.section	.nv.compat,"",@"SHT_CUDA_COMPAT_INFO"
	.align	4
        /*0000*/ 	.byte	0x02, 0x09, 0x01, 0x00, 0x02, 0x02, 0x02, 0x00, 0x02, 0x05, 0x05, 0x00, 0x03, 0x07, 0x01, 0x01
        /*0010*/ 	.byte	0x02, 0x03, 0x01, 0x00, 0x02, 0x06, 0x01, 0x00, 0x04, 0x0b, 0x08, 0x00, 0x09, 0x00, 0x00, 0x00
        /*0020*/ 	.byte	0x00, 0x00, 0x00, 0x00


//--------------------- .nv.info._ZN7cutlass13device_kernelINS_4gemm6kernel13GemmUniversalIN4cute5tupleIJiiiiEEENS1_10collective13CollectiveMmaINS1_35MainloopSm100TmaUmmaWarpSpecializedILi5ELi2ELi4ENS5_IJNS4_1CILi1EEENSA_ILi2EEESB_EEEEENS5_IJNSA_ILi64EEENSA_ILi256EEENSA_ILi128EEEEEENS_12float_e4m3_tENS5_IJlSB_lEEESJ_SK_NS4_8TiledMMAINS4_8MMA_AtomIJNS4_10MMA_TraitsINS4_19SM100_MMA_F8F6F4_SSEJSJ_SJ_fSF_SG_NS4_17integral_constantINS4_4UMMA5MajorELSR_0EEESS_NSP_INSQ_7ScaleInELST_0EEESU_EEEEEENS4_6LayoutINS5_IJSB_SB_SB_EEENS5_IJNSA_ILi0EEESZ_SZ_EEEEENS5_IJNS4_10UnderscoreES12_S12_EEEEENS4_23SM90_TMA_LOAD_MULTICASTENS4_14ComposedLayoutINS4_7SwizzleILi3ELi4ELi3EEENS4_18smem_ptr_flag_bitsILi8EEENSX_INS5_IJNSA_ILi8EEESH_EEENS5_IJSH_SB_EEEEEEEvNS4_8identityENS4_13SM90_TMA_LOADES1F_vS1G_EENS_8epilogue10collective18CollectiveEpilogueINS1J_23Sm100TmaWarpSpecializedILi4ELi2ELi32ELb0ELb0EEEJSI_NS5_IJNSX_ISF_SB_EES1O_EEESJ_SK_SJ_SK_NS1J_6fusion15FusionCallbacksIS1N_NS1Q_17LinearCombinationISJ_fSJ_fLNS_15FloatRoundStyleE2EEESI_S1P_JEEENS4_5SM1004TMEM4LOAD26SM100_TMEM_LOAD_16dp32b32xES1H_NS16_INS17_ILi2ELi4ELi3EEES1A_NSX_INS5_IJS1B_SF_EEENS5_IJSF_SB_EEEEEEENS4_39AutoVectorizingCopyWithAssumedAlignmentILi128EEENS4_14SM90_TMA_STOREES24_S26_S26_EEEvvEEEEvNT_6ParamsE --------------------------
	.section	.nv.info._ZN7cutlass13device_kernelINS_4gemm6kernel13GemmUniversalIN4cute5tupleIJiiiiEEENS1_10collective13CollectiveMmaINS1_35MainloopSm100TmaUmmaWarpSpecializedILi5ELi2ELi4ENS5_IJNS4_1CILi1EEENSA_ILi2EEESB_EEEEENS5_IJNSA_ILi64EEENSA_ILi256EEENSA_ILi128EEEEEENS_12float_e4m3_tENS5_IJlSB_lEEESJ_SK_NS4_8TiledMMAINS4_8MMA_AtomIJNS4_10MMA_TraitsINS4_19SM100_MMA_F8F6F4_SSEJSJ_SJ_fSF_SG_NS4_17integral_constantINS4_4UMMA5MajorELSR_0EEESS_NSP_INSQ_7ScaleInELST_0EEESU_EEEEEENS4_6LayoutINS5_IJSB_SB_SB_EEENS5_IJNSA_ILi0EEESZ_SZ_EEEEENS5_IJNS4_10UnderscoreES12_S12_EEEEENS4_23SM90_TMA_LOAD_MULTICASTENS4_14ComposedLayoutINS4_7SwizzleILi3ELi4ELi3EEENS4_18smem_ptr_flag_bitsILi8EEENSX_INS5_IJNSA_ILi8EEESH_EEENS5_IJSH_SB_EEEEEEEvNS4_8identityENS4_13SM90_TMA_LOADES1F_vS1G_EENS_8epilogue10collective18CollectiveEpilogueINS1J_23Sm100TmaWarpSpecializedILi4ELi2ELi32ELb0ELb0EEEJSI_NS5_IJNSX_ISF_SB_EES1O_EEESJ_SK_SJ_SK_NS1J_6fusion15FusionCallbacksIS1N_NS1Q_17LinearCombinationISJ_fSJ_fLNS_15FloatRoundStyleE2EEESI_S1P_JEEENS4_5SM1004TMEM4LOAD26SM100_TMEM_LOAD_16dp32b32xES1H_NS16_INS17_ILi2ELi4ELi3EEES1A_NSX_INS5_IJS1B_SF_EEENS5_IJSF_SB_EEEEEEENS4_39AutoVectorizingCopyWithAssumedAlignmentILi128EEENS4_14SM90_TMA_STOREES24_S26_S26_EEEvvEEEEvNT_6ParamsE,"",@"SHT_CUDA_INFO"
	.sectionflags	@""
	.align	4


	//----- nvinfo : EIATTR_CUDA_API_VERSION
	.align		4
        /*0000*/ 	.byte	0x04, 0x37
        /*0002*/ 	.short	(.L_32 - .L_31)
.L_31:
        /*0004*/ 	.word	0x00000082


	//----- nvinfo : EIATTR_KPARAM_INFO
	.align		4
.L_32:
        /*0008*/ 	.byte	0x04, 0x17
        /*000a*/ 	.short	(.L_34 - .L_33)
.L_33:
        /*000c*/ 	.word	0x00000000
        /*0010*/ 	.short	0x0000
        /*0012*/ 	.short	0x0000
        /*0014*/ 	.byte	0x00, 0xf0, 0x01, 0x20


	//----- nvinfo : EIATTR_AT_ENTRY_FRAGMENTS
	.align		4
.L_34:
        /*0018*/ 	.byte	0x04, 0x4f
        /*001a*/ 	.short	(.L_36 - .L_35)


	//   ....[0]....
.L_35:
        /*001c*/ 	.word	0x00000006


	//----- nvinfo : EIATTR_RESERVED_SMEM_USED
	.align		4
.L_36:
        /*0020*/ 	.byte	0x01, 0x41
	.zero		2


	//----- nvinfo : EIATTR_SPARSE_MMA_MASK
	.align		4
        /*0024*/ 	.byte	0x03, 0x50
        /*0026*/ 	.short	0x0000


	//----- nvinfo : EIATTR_TCGEN05_1CTA_USED
	.align		4
        /*0028*/ 	.byte	0x01, 0x51
	.zero		2


	//----- nvinfo : EIATTR_MAXREG_COUNT
	.align		4
        /*002c*/ 	.byte	0x03, 0x1b
        /*002e*/ 	.short	0x00ff


	//----- nvinfo : EIATTR_NUM_BARRIERS
	.align		4
        /*0030*/ 	.byte	0x02, 0x4c
        /*0032*/ 	.byte	0x07
	.zero		1


	//----- nvinfo : EIATTR_EXTERNS
	.align		4
        /*0034*/ 	.byte	0x04, 0x0f
        /*0036*/ 	.short	(.L_38 - .L_37)


	//   ....[0]....
	.align		4
.L_37:
        /*0038*/ 	.word	index@(__assertfail)


	//----- nvinfo : EIATTR_MERCURY_ISA_VERSION
	.align		4
.L_38:
        /*003c*/ 	.byte	0x03, 0x5f
        /*003e*/ 	.short	0x0101


	//----- nvinfo : EIATTR_INT_WARP_WIDE_INSTR_OFFSETS
	.align		4
        /*0040*/ 	.byte	0x04, 0x31
        /*0042*/ 	.short	(.L_40 - .L_39)


	//   ....[0]....
.L_39:
        /*0044*/ 	.word	0x00003da0


	//   ....[1]....
        /*0048*/ 	.word	0x00003dc0


	//   ....[2]....
        /*004c*/ 	.word	0x00003df0


	//   ....[3]....
        /*0050*/ 	.word	0x00004970


	//   ....[4]....
        /*0054*/ 	.word	0x000049e0


	//   ....[5]....
        /*0058*/ 	.word	0x00004ab0


	//   ....[6]....
        /*005c*/ 	.word	0x00004b30


	//   ....[7]....
        /*0060*/ 	.word	0x00004c20


	//   ....[8]....
        /*0064*/ 	.word	0x00004ca0


	//   ....[9]....
        /*0068*/ 	.word	0x00004d80


	//   ....[10]....
        /*006c*/ 	.word	0x00004e30


	//----- nvinfo : EIATTR_COOP_GROUP_MASK_REGIDS
	.align		4
.L_40:
        /*0070*/ 	.byte	0x04, 0x29
        /*0072*/ 	.short	(.L_42 - .L_41)


	//   ....[0]....
.L_41:
        /*0074*/ 	.word	0xffffffff


	//   ....[1]....
        /*0078*/ 	.word	0xffffffff


	//   ....[2]....
        /*007c*/ 	.word	0xffffffff


	//   ....[3]....
        /*0080*/ 	.word	0xffffffff


	//   ....[4]....
        /*0084*/ 	.word	0xffffffff


	//   ....[5]....
        /*0088*/ 	.word	0xffffffff


	//   ....[6]....
        /*008c*/ 	.word	0xffffffff


	//   ....[7]....
        /*0090*/ 	.word	0xffffffff


	//   ....[8]....
        /*0094*/ 	.word	0xffffffff


	//   ....[9]....
        /*0098*/ 	.word	0xffffffff


	//   ....[10]....
        /*009c*/ 	.word	0xffffffff


	//   ....[11]....
        /*00a0*/ 	.word	0xffffffff


	//   ....[12]....
        /*00a4*/ 	.word	0xffffffff


	//   ....[13]....
        /*00a8*/ 	.word	0xffffffff


	//----- nvinfo : EIATTR_COOP_GROUP_INSTR_OFFSETS
	.align		4
.L_42:
        /*00ac*/ 	.byte	0x04, 0x28
        /*00ae*/ 	.short	(.L_44 - .L_43)


	//   ....[0]....
.L_43:
        /*00b0*/ 	.word	0x00000080


	//   ....[1]....
        /*00b4*/ 	.word	0x000004f0


	//   ....[2]....
        /*00b8*/ 	.word	0x000006c0


	//   ....[3]....
        /*00bc*/ 	.word	0x00000860


	//   ....[4]....
        /*00c0*/ 	.word	0x00000960


	//   ....[5]....
        /*00c4*/ 	.word	0x00000ad0


	//   ....[6]....
        /*00c8*/ 	.word	0x00000c70


	//   ....[7]....
        /*00cc*/ 	.word	0x00000e20


	//   ....[8]....
        /*00d0*/ 	.word	0x00002020


	//   ....[9]....
        /*00d4*/ 	.word	0x00002f90


	//   ....[10]....
        /*00d8*/ 	.word	0x000031a0


	//   ....[11]....
        /*00dc*/ 	.word	0x000031d0


	//   ....[12]....
        /*00e0*/ 	.word	0x00003c80


	//   ....[13]....
        /*00e4*/ 	.word	0x00003eb0


	//----- nvinfo : EIATTR_VRC_CTA_INIT_COUNT
	.align		4
.L_44:
        /*00e8*/ 	.byte	0x02, 0x4a
        /*00ea*/ 	.byte	0x80
	.zero		1


	//----- nvinfo : EIATTR_SYSCALL_OFFSETS
	.align		4
        /*00ec*/ 	.byte	0x04, 0x46
        /*00ee*/ 	.short	(.L_46 - .L_45)


	//   ....[0]....
.L_45:
        /*00f0*/ 	.word	0x00005ac0


	//   ....[1]....
        /*00f4*/ 	.word	0x00005c00


	//   ....[2]....
        /*00f8*/ 	.word	0x00006430


	//   ....[3]....
        /*00fc*/ 	.word	0x000071c0


	//   ....[4]....
        /*0100*/ 	.word	0x00007f10


	//   ....[5]....
        /*0104*/ 	.word	0x00008c90


	//----- nvinfo : EIATTR_MBARRIER_INSTR_OFFSETS
	.align		4
.L_46:
        /*0108*/ 	.byte	0x04, 0x39
        /*010a*/ 	.short	(.L_48 - .L_47)


	//   ....[0]....
.L_47:
        /*010c*/ 	.word	0x00000610
        /*0110*/ 	.word	0x000000ff
        /*0114*/ 	.word	0x00000000
        /*0118*/ 	.short	0x0100
        /*011a*/ 	.byte	0x04
	.zero		1


	//   ....[1]....
        /*011c*/ 	.word	0x00000620
        /*0120*/ 	.word	0x000000ff
        /*0124*/ 	.word	0x00000028
        /*0128*/ 	.short	0x0100
        /*012a*/ 	.byte	0x04
	.zero		1


	//   ....[2]....
        /*012c*/ 	.word	0x00000630
        /*0130*/ 	.word	0x000000ff
        /*0134*/ 	.word	0x00000008
        /*0138*/ 	.short	0x0100
        /*013a*/ 	.byte	0x04
	.zero		1


	//   ....[3]....
        /*013c*/ 	.word	0x00000640
        /*0140*/ 	.word	0x000000ff
        /*0144*/ 	.word	0x00000030
        /*0148*/ 	.short	0x0100
        /*014a*/ 	.byte	0x04
	.zero		1


	//   ....[4]....
        /*014c*/ 	.word	0x00000650
        /*0150*/ 	.word	0x000000ff
        /*0154*/ 	.word	0x00000010
        /*0158*/ 	.short	0x0100
        /*015a*/ 	.byte	0x04
	.zero		1


	//   ....[5]....
        /*015c*/ 	.word	0x00000660
        /*0160*/ 	.word	0x000000ff
        /*0164*/ 	.word	0x00000038
        /*0168*/ 	.short	0x0100
        /*016a*/ 	.byte	0x04
	.zero		1


	//   ....[6]....
        /*016c*/ 	.word	0x00000670
        /*0170*/ 	.word	0x000000ff
        /*0174*/ 	.word	0x00000018
        /*0178*/ 	.short	0x0100
        /*017a*/ 	.byte	0x04
	.zero		1


	//   ....[7]....
        /*017c*/ 	.word	0x00000680
        /*0180*/ 	.word	0x000000ff
        /*0184*/ 	.word	0x00000040
        /*0188*/ 	.short	0x0100
        /*018a*/ 	.byte	0x04
	.zero		1


	//   ....[8]....
        /*018c*/ 	.word	0x00000690
        /*0190*/ 	.word	0x000000ff
        /*0194*/ 	.word	0x00000020
        /*0198*/ 	.short	0x0100
        /*019a*/ 	.byte	0x04
	.zero		1


	//   ....[9]....
        /*019c*/ 	.word	0x000006a0
        /*01a0*/ 	.word	0x000000ff
        /*01a4*/ 	.word	0x00000048
        /*01a8*/ 	.short	0x0100
        /*01aa*/ 	.byte	0x04
	.zero		1


	//   ....[10]....
        /*01ac*/ 	.word	0x000007d0
        /*01b0*/ 	.word	0x000000ff
        /*01b4*/ 	.word	0x00000050
        /*01b8*/ 	.short	0x0100
        /*01ba*/ 	.byte	0x04
	.zero		1


	//   ....[11]....
        /*01bc*/ 	.word	0x000007e0
        /*01c0*/ 	.word	0x000000ff
        /*01c4*/ 	.word	0x00000070
        /*01c8*/ 	.short	0x0100
        /*01ca*/ 	.byte	0x04
	.zero		1


	//   ....[12]....
        /*01cc*/ 	.word	0x000007f0
        /*01d0*/ 	.word	0x000000ff
        /*01d4*/ 	.word	0x00000058
        /*01d8*/ 	.short	0x0100
        /*01da*/ 	.byte	0x04
	.zero		1


	//   ....[13]....
        /*01dc*/ 	.word	0x00000800
        /*01e0*/ 	.word	0x000000ff
        /*01e4*/ 	.word	0x00000078
        /*01e8*/ 	.short	0x0100
        /*01ea*/ 	.byte	0x04
	.zero		1


	//   ....[14]....
        /*01ec*/ 	.word	0x00000810
        /*01f0*/ 	.word	0x000000ff
        /*01f4*/ 	.word	0x00000060
        /*01f8*/ 	.short	0x0100
        /*01fa*/ 	.byte	0x04
	.zero		1


	//   ....[15]....
        /*01fc*/ 	.word	0x00000820
        /*0200*/ 	.word	0x000000ff
        /*0204*/ 	.word	0x00000080
        /*0208*/ 	.short	0x0100
        /*020a*/ 	.byte	0x04
	.zero		1


	//   ....[16]....
        /*020c*/ 	.word	0x00000830
        /*0210*/ 	.word	0x000000ff
        /*0214*/ 	.word	0x00000068
        /*0218*/ 	.short	0x0100
        /*021a*/ 	.byte	0x04
	.zero		1


	//   ....[17]....
        /*021c*/ 	.word	0x00000840
        /*0220*/ 	.word	0x000000ff
        /*0224*/ 	.word	0x00000088
        /*0228*/ 	.short	0x0100
        /*022a*/ 	.byte	0x04
	.zero		1


	//   ....[18]....
        /*022c*/ 	.word	0x00000930
        /*0230*/ 	.word	0x000000ff
        /*0234*/ 	.word	0x00000090
        /*0238*/ 	.short	0x0100
        /*023a*/ 	.byte	0x06
	.zero		1


	//   ....[19]....
        /*023c*/ 	.word	0x00000940
        /*0240*/ 	.word	0x000000ff
        /*0244*/ 	.word	0x00000098
        /*0248*/ 	.short	0x0100
        /*024a*/ 	.byte	0x06
	.zero		1


	//   ....[20]....
        /*024c*/ 	.word	0x00000a80
        /*0250*/ 	.word	0x000000ff
        /*0254*/ 	.word	0x000000a0
        /*0258*/ 	.short	0x0100
        /*025a*/ 	.byte	0x06
	.zero		1


	//   ....[21]....
        /*025c*/ 	.word	0x00000a90
        /*0260*/ 	.word	0x000000ff
        /*0264*/ 	.word	0x000000b0
        /*0268*/ 	.short	0x0100
        /*026a*/ 	.byte	0x06
	.zero		1


	//   ....[22]....
        /*026c*/ 	.word	0x00000aa0
        /*0270*/ 	.word	0x000000ff
        /*0274*/ 	.word	0x000000a8
        /*0278*/ 	.short	0x0100
        /*027a*/ 	.byte	0x06
	.zero		1


	//   ....[23]....
        /*027c*/ 	.word	0x00000ab0
        /*0280*/ 	.word	0x000000ff
        /*0284*/ 	.word	0x000000b8
        /*0288*/ 	.short	0x0100
        /*028a*/ 	.byte	0x06
	.zero		1


	//   ....[24]....
        /*028c*/ 	.word	0x00000be0
        /*0290*/ 	.word	0x000000ff
        /*0294*/ 	.word	0x000000c0
        /*0298*/ 	.short	0x0100
        /*029a*/ 	.byte	0x04
	.zero		1


	//   ....[25]....
        /*029c*/ 	.word	0x00000bf0
        /*02a0*/ 	.word	0x000000ff
        /*02a4*/ 	.word	0x000000e0
        /*02a8*/ 	.short	0x0100
        /*02aa*/ 	.byte	0x04
	.zero		1


	//   ....[26]....
        /*02ac*/ 	.word	0x00000c00
        /*02b0*/ 	.word	0x000000ff
        /*02b4*/ 	.word	0x000000c8
        /*02b8*/ 	.short	0x0100
        /*02ba*/ 	.byte	0x04
	.zero		1


	//   ....[27]....
        /*02bc*/ 	.word	0x00000c10
        /*02c0*/ 	.word	0x000000ff
        /*02c4*/ 	.word	0x000000e8
        /*02c8*/ 	.short	0x0100
        /*02ca*/ 	.byte	0x04
	.zero		1


	//   ....[28]....
        /*02cc*/ 	.word	0x00000c20
        /*02d0*/ 	.word	0x000000ff
        /*02d4*/ 	.word	0x000000d0
        /*02d8*/ 	.short	0x0100
        /*02da*/ 	.byte	0x04
	.zero		1


	//   ....[29]....
        /*02dc*/ 	.word	0x00000c30
        /*02e0*/ 	.word	0x000000ff
        /*02e4*/ 	.word	0x000000f0
        /*02e8*/ 	.short	0x0100
        /*02ea*/ 	.byte	0x04
	.zero		1


	//   ....[30]....
        /*02ec*/ 	.word	0x00000c40
        /*02f0*/ 	.word	0x000000ff
        /*02f4*/ 	.word	0x000000d8
        /*02f8*/ 	.short	0x0100
        /*02fa*/ 	.byte	0x04
	.zero		1


	//   ....[31]....
        /*02fc*/ 	.word	0x00000c50
        /*0300*/ 	.word	0x000000ff
        /*0304*/ 	.word	0x000000f8
        /*0308*/ 	.short	0x0100
        /*030a*/ 	.byte	0x04
	.zero		1


	//   ....[32]....
        /*030c*/ 	.word	0x00000d40
        /*0310*/ 	.word	0x000000ff
        /*0314*/ 	.word	0x00000100
        /*0318*/ 	.short	0x0100
        /*031a*/ 	.byte	0x04
	.zero		1


	//   ....[33]....
        /*031c*/ 	.word	0x00000d50
        /*0320*/ 	.word	0x000000ff
        /*0324*/ 	.word	0x00000110
        /*0328*/ 	.short	0x0100
        /*032a*/ 	.byte	0x04
	.zero		1


	//   ....[34]....
        /*032c*/ 	.word	0x00000d60
        /*0330*/ 	.word	0x000000ff
        /*0334*/ 	.word	0x00000108
        /*0338*/ 	.short	0x0100
        /*033a*/ 	.byte	0x04
	.zero		1


	//   ....[35]....
        /*033c*/ 	.word	0x00000d70
        /*0340*/ 	.word	0x000000ff
        /*0344*/ 	.word	0x00000118
        /*0348*/ 	.short	0x0100
        /*034a*/ 	.byte	0x04
	.zero		1


	//   ....[36]....
        /*034c*/ 	.word	0x000018d0
        /*0350*/ 	.word	0x00000000
        /*0354*/ 	.word	0x00000110
        /*0358*/ 	.short	0x010a
        /*035a*/ 	.byte	0xff
	.zero		1


	//   ....[37]....
        /*035c*/ 	.word	0x000018f0
        /*0360*/ 	.word	0x00000000
        /*0364*/ 	.word	0x00000100
        /*0368*/ 	.short	0x0101
        /*036a*/ 	.byte	0xff
	.zero		1


	//   ....[38]....
        /*036c*/ 	.word	0x000019b0
        /*0370*/ 	.word	0x000000ff
        /*0374*/ 	.word	0x00000028
        /*0378*/ 	.short	0x010a
        /*037a*/ 	.byte	0x04
	.zero		1


	//   ....[39]....
        /*037c*/ 	.word	0x00001a30
        /*0380*/ 	.word	0x000000ff
        /*0384*/ 	.word	0x00000028
        /*0388*/ 	.short	0x010a
        /*038a*/ 	.byte	0x21
	.zero		1


	//   ....[40]....
        /*038c*/ 	.word	0x00001bc0
        /*0390*/ 	.word	0x000000ff
        /*0394*/ 	.word	0x00000028
        /*0398*/ 	.short	0x010a
        /*039a*/ 	.byte	0x08
	.zero		1


	//   ....[41]....
        /*039c*/ 	.word	0x00001ce0
        /*03a0*/ 	.word	0x000000ff
        /*03a4*/ 	.word	0x00000098
        /*03a8*/ 	.short	0x0101
        /*03aa*/ 	.byte	0x07
	.zero		1


	//   ....[42]....
        /*03ac*/ 	.word	0x00001d00
        /*03b0*/ 	.word	0x000000ff
        /*03b4*/ 	.word	0x00000028
        /*03b8*/ 	.short	0x010a
        /*03ba*/ 	.byte	0x04
	.zero		1


	//   ....[43]....
        /*03bc*/ 	.word	0x00001d80
        /*03c0*/ 	.word	0x000000ff
        /*03c4*/ 	.word	0x00000028
        /*03c8*/ 	.short	0x010a
        /*03ca*/ 	.byte	0x11
	.zero		1


	//   ....[44]....
        /*03cc*/ 	.word	0x00001f10
        /*03d0*/ 	.word	0x000000ff
        /*03d4*/ 	.word	0x00000028
        /*03d8*/ 	.short	0x010a
        /*03da*/ 	.byte	0x06
	.zero		1


	//   ....[45]....
        /*03dc*/ 	.word	0x00002050
        /*03e0*/ 	.word	0x00000003
        /*03e4*/ 	.word	0x000000a0
        /*03e8*/ 	.short	0x010a
        /*03ea*/ 	.byte	0xff
	.zero		1


	//   ....[46]....
        /*03ec*/ 	.word	0x000021a0
        /*03f0*/ 	.word	0x00000000
        /*03f4*/ 	.word	0x00000000
        /*03f8*/ 	.short	0x0101
        /*03fa*/ 	.byte	0xff
	.zero		1


	//   ....[47]....
        /*03fc*/ 	.word	0x00002750
        /*0400*/ 	.word	0x000000ff
        /*0404*/ 	.word	0x00000000
        /*0408*/ 	.short	0x010a
        /*040a*/ 	.byte	0x04
	.zero		1


	//   ....[48]....
        /*040c*/ 	.word	0x000027e0
        /*0410*/ 	.word	0x000000ff
        /*0414*/ 	.word	0x00000000
        /*0418*/ 	.short	0x010a
        /*041a*/ 	.byte	0x05
	.zero		1


	//   ....[49]....
        /*041c*/ 	.word	0x00002870
        /*0420*/ 	.word	0x000000ff
        /*0424*/ 	.word	0x00000000
        /*0428*/ 	.short	0x010a
        /*042a*/ 	.byte	0x05
	.zero		1


	//   ....[50]....
        /*042c*/ 	.word	0x00002900
        /*0430*/ 	.word	0x000000ff
        /*0434*/ 	.word	0x00000000
        /*0438*/ 	.short	0x010a
        /*043a*/ 	.byte	0x05
	.zero		1


	//   ....[51]....
        /*043c*/ 	.word	0x000029a0
        /*0440*/ 	.word	0x00000000
        /*0444*/ 	.word	0x00000000
        /*0448*/ 	.short	0x010a
        /*044a*/ 	.byte	0xff
	.zero		1


	//   ....[52]....
        /*044c*/ 	.word	0x00002ae0
        /*0450*/ 	.word	0x00000002
        /*0454*/ 	.word	0x00000100
        /*0458*/ 	.short	0x010a
        /*045a*/ 	.byte	0xff
	.zero		1


	//   ....[53]....
        /*045c*/ 	.word	0x00002b40
        /*0460*/ 	.word	0x00000004
        /*0464*/ 	.word	0x00000000
        /*0468*/ 	.short	0x0101
        /*046a*/ 	.byte	0xff
	.zero		1


	//   ....[54]....
        /*046c*/ 	.word	0x00002b60
        /*0470*/ 	.word	0x000000ff
        /*0474*/ 	.word	0x000000b0
        /*0478*/ 	.short	0x010a
        /*047a*/ 	.byte	0x04
	.zero		1


	//   ....[55]....
        /*047c*/ 	.word	0x00002c80
        /*0480*/ 	.word	0x00000002
        /*0484*/ 	.word	0x000000a0
        /*0488*/ 	.short	0x010a
        /*048a*/ 	.byte	0xff
	.zero		1


	//   ....[56]....
        /*048c*/ 	.word	0x00002d90
        /*0490*/ 	.word	0x00000002
        /*0494*/ 	.word	0x00000000
        /*0498*/ 	.short	0x0101
        /*049a*/ 	.byte	0xff
	.zero		1


	//   ....[57]....
        /*049c*/ 	.word	0x00002e20
        /*04a0*/ 	.word	0x000000ff
        /*04a4*/ 	.word	0x000000b0
        /*04a8*/ 	.short	0x0106
        /*04aa*/ 	.byte	0x04
	.zero		1


	//   ....[58]....
        /*04ac*/ 	.word	0x00002e40
        /*04b0*/ 	.word	0x000000ff
        /*04b4*/ 	.word	0x000000b0
        /*04b8*/ 	.short	0x010a
        /*04ba*/ 	.byte	0x04
	.zero		1


	//   ....[59]....
        /*04bc*/ 	.word	0x00002ed0
        /*04c0*/ 	.word	0x000000ff
        /*04c4*/ 	.word	0x000000b0
        /*04c8*/ 	.short	0x0106
        /*04ca*/ 	.byte	0x07
	.zero		1


	//   ....[60]....
        /*04cc*/ 	.word	0x00002f10
        /*04d0*/ 	.word	0x00000000
        /*04d4*/ 	.word	0x000000b0
        /*04d8*/ 	.short	0x010a
        /*04da*/ 	.byte	0xff
	.zero		1


	//   ....[61]....
        /*04dc*/ 	.word	0x00003470
        /*04e0*/ 	.word	0x00000000
        /*04e4*/ 	.word	0x000000a0
        /*04e8*/ 	.short	0x010a
        /*04ea*/ 	.byte	0xff
	.zero		1


	//   ....[62]....
        /*04ec*/ 	.word	0x00003570
        /*04f0*/ 	.word	0x00000003
        /*04f4*/ 	.word	0x00000000
        /*04f8*/ 	.short	0x0101
        /*04fa*/ 	.byte	0xff
	.zero		1


	//   ....[63]....
        /*04fc*/ 	.word	0x00003580
        /*0500*/ 	.word	0x000000ff
        /*0504*/ 	.word	0x00000000
        /*0508*/ 	.short	0x010a
        /*050a*/ 	.byte	0x04
	.zero		1


	//   ....[64]....
        /*050c*/ 	.word	0x00003600
        /*0510*/ 	.word	0x000000ff
        /*0514*/ 	.word	0x000000e0
        /*0518*/ 	.short	0x010a
        /*051a*/ 	.byte	0x1f
	.zero		1


	//   ....[65]....
        /*051c*/ 	.word	0x000036e0
        /*0520*/ 	.word	0x000000ff
        /*0524*/ 	.word	0x00000000
        /*0528*/ 	.short	0x010a
        /*052a*/ 	.byte	0x05
	.zero		1


	//   ....[66]....
        /*052c*/ 	.word	0x00003820
        /*0530*/ 	.word	0x000000ff
        /*0534*/ 	.word	0x00000000
        /*0538*/ 	.short	0x010a
        /*053a*/ 	.byte	0x04
	.zero		1


	//   ....[67]....
        /*053c*/ 	.word	0x00003ab0
        /*0540*/ 	.word	0x000000ff
        /*0544*/ 	.word	0x00000000
        /*0548*/ 	.short	0x010a
        /*054a*/ 	.byte	0x04
	.zero		1


	//   ....[68]....
        /*054c*/ 	.word	0x00003b40
        /*0550*/ 	.word	0x000000ff
        /*0554*/ 	.word	0x00000000
        /*0558*/ 	.short	0x010a
        /*055a*/ 	.byte	0x05
	.zero		1


	//   ....[69]....
        /*055c*/ 	.word	0x00003bd0
        /*0560*/ 	.word	0x000000ff
        /*0564*/ 	.word	0x00000000
        /*0568*/ 	.short	0x010a
        /*056a*/ 	.byte	0x05
	.zero		1


	//   ....[70]....
        /*056c*/ 	.word	0x00003c60
        /*0570*/ 	.word	0x000000ff
        /*0574*/ 	.word	0x00000000
        /*0578*/ 	.short	0x010a
        /*057a*/ 	.byte	0x04
	.zero		1


	//   ....[71]....
        /*057c*/ 	.word	0x00004170
        /*0580*/ 	.word	0x0000000c
        /*0584*/ 	.word	0x000000a0
        /*0588*/ 	.short	0x010a
        /*058a*/ 	.byte	0xff
	.zero		1


	//   ....[72]....
        /*058c*/ 	.word	0x000042e0
        /*0590*/ 	.word	0x00000000
        /*0594*/ 	.word	0x00000000
        /*0598*/ 	.short	0x0101
        /*059a*/ 	.byte	0xff
	.zero		1


	//   ....[73]....
        /*059c*/ 	.word	0x00004770
        /*05a0*/ 	.word	0x000000ff
        /*05a4*/ 	.word	0x00000098
        /*05a8*/ 	.short	0x010a
        /*05aa*/ 	.byte	0x15
	.zero		1


	//   ....[74]....
        /*05ac*/ 	.word	0x000048f0
        /*05b0*/ 	.word	0x000000ff
        /*05b4*/ 	.word	0x00000070
        /*05b8*/ 	.short	0x010a
        /*05ba*/ 	.byte	0x15
	.zero		1


	//   ....[75]....
        /*05bc*/ 	.word	0x00004a60
        /*05c0*/ 	.word	0x000000ff
        /*05c4*/ 	.word	0x00000050
        /*05c8*/ 	.short	0x010b
        /*05ca*/ 	.byte	0x15
	.zero		1


	//   ....[76]....
        /*05cc*/ 	.word	0x00004a70
        /*05d0*/ 	.word	0x000000ff
        /*05d4*/ 	.word	0x00000000
        /*05d8*/ 	.short	0x0101
        /*05da*/ 	.byte	0x28
	.zero		1


	//   ....[77]....
        /*05dc*/ 	.word	0x00004a80
        /*05e0*/ 	.word	0x000000ff
        /*05e4*/ 	.word	0x00000078
        /*05e8*/ 	.short	0x010a
        /*05ea*/ 	.byte	0x15
	.zero		1


	//   ....[78]....
        /*05ec*/ 	.word	0x00004bd0
        /*05f0*/ 	.word	0x000000ff
        /*05f4*/ 	.word	0x00000058
        /*05f8*/ 	.short	0x010b
        /*05fa*/ 	.byte	0x15
	.zero		1


	//   ....[79]....
        /*05fc*/ 	.word	0x00004be0
        /*0600*/ 	.word	0x000000ff
        /*0604*/ 	.word	0x00000000
        /*0608*/ 	.short	0x0101
        /*060a*/ 	.byte	0x27
	.zero		1


	//   ....[80]....
        /*060c*/ 	.word	0x00004bf0
        /*0610*/ 	.word	0x000000ff
        /*0614*/ 	.word	0x00000080
        /*0618*/ 	.short	0x010a
        /*061a*/ 	.byte	0x15
	.zero		1


	//   ....[81]....
        /*061c*/ 	.word	0x00004d30
        /*0620*/ 	.word	0x000000ff
        /*0624*/ 	.word	0x00000060
        /*0628*/ 	.short	0x010b
        /*062a*/ 	.byte	0x15
	.zero		1


	//   ....[82]....
        /*062c*/ 	.word	0x00004d40
        /*0630*/ 	.word	0x000000ff
        /*0634*/ 	.word	0x00000000
        /*0638*/ 	.short	0x0101
        /*063a*/ 	.byte	0x26
	.zero		1


	//   ....[83]....
        /*063c*/ 	.word	0x00004d50
        /*0640*/ 	.word	0x000000ff
        /*0644*/ 	.word	0x00000088
        /*0648*/ 	.short	0x010a
        /*064a*/ 	.byte	0x15
	.zero		1


	//   ....[84]....
        /*064c*/ 	.word	0x00004f40
        /*0650*/ 	.word	0x000000ff
        /*0654*/ 	.word	0x00000068
        /*0658*/ 	.short	0x010b
        /*065a*/ 	.byte	0x15
	.zero		1


	//   ....[85]....
        /*065c*/ 	.word	0x00004f50
        /*0660*/ 	.word	0x000000ff
        /*0664*/ 	.word	0x00000000
        /*0668*/ 	.short	0x0101
        /*066a*/ 	.byte	0x25
	.zero		1


	//   ....[86]....
        /*066c*/ 	.word	0x00004f80
        /*0670*/ 	.word	0x000000ff
        /*0674*/ 	.word	0x00000070
        /*0678*/ 	.short	0x010a
        /*067a*/ 	.byte	0x15
	.zero		1


	//   ....[87]....
        /*067c*/ 	.word	0x00004fa0
        /*0680*/ 	.word	0x000000ff
        /*0684*/ 	.word	0x00000078
        /*0688*/ 	.short	0x010a
        /*068a*/ 	.byte	0x15
	.zero		1


	//   ....[88]....
        /*068c*/ 	.word	0x00004fc0
        /*0690*/ 	.word	0x000000ff
        /*0694*/ 	.word	0x00000080
        /*0698*/ 	.short	0x010a
        /*069a*/ 	.byte	0x15
	.zero		1


	//   ....[89]....
        /*069c*/ 	.word	0x00005000
        /*06a0*/ 	.word	0x00000000
        /*06a4*/ 	.word	0x00000088
        /*06a8*/ 	.short	0x010a
        /*06aa*/ 	.byte	0xff
	.zero		1


	//   ....[90]....
        /*06ac*/ 	.word	0x00005350
        /*06b0*/ 	.word	0x00000003
        /*06b4*/ 	.word	0x000000a0
        /*06b8*/ 	.short	0x010a
        /*06ba*/ 	.byte	0xff
	.zero		1


	//   ....[91]....
        /*06bc*/ 	.word	0x000054d0
        /*06c0*/ 	.word	0x00000000
        /*06c4*/ 	.word	0x00000000
        /*06c8*/ 	.short	0x0101
        /*06ca*/ 	.byte	0xff
	.zero		1


	//   ....[92]....
        /*06cc*/ 	.word	0x00006020
        /*06d0*/ 	.word	0x00000002
        /*06d4*/ 	.word	0x00000050
        /*06d8*/ 	.short	0x010a
        /*06da*/ 	.byte	0xff
	.zero		1


	//   ....[93]....
        /*06dc*/ 	.word	0x00006090
        /*06e0*/ 	.word	0x00000047
        /*06e4*/ 	.word	0x000000c0
        /*06e8*/ 	.short	0x010a
        /*06ea*/ 	.byte	0xff
	.zero		1


	//   ....[94]....
        /*06ec*/ 	.word	0x00006180
        /*06f0*/ 	.word	0x00000002
        /*06f4*/ 	.word	0x00000050
        /*06f8*/ 	.short	0x010a
        /*06fa*/ 	.byte	0xff
	.zero		1


	//   ....[95]....
        /*06fc*/ 	.word	0x00006290
        /*0700*/ 	.word	0x00000000
        /*0704*/ 	.word	0x00000000
        /*0708*/ 	.short	0x0101
        /*070a*/ 	.byte	0xff
	.zero		1


	//   ....[96]....
        /*070c*/ 	.word	0x00006310
        /*0710*/ 	.word	0x00000047
        /*0714*/ 	.word	0x000000c0
        /*0718*/ 	.short	0x010a
        /*071a*/ 	.byte	0xff
	.zero		1


	//   ....[97]....
        /*071c*/ 	.word	0x00006e60
        /*0720*/ 	.word	0x00000070
        /*0724*/ 	.word	0x00000050
        /*0728*/ 	.short	0x010a
        /*072a*/ 	.byte	0xff
	.zero		1


	//   ....[98]....
        /*072c*/ 	.word	0x00006f30
        /*0730*/ 	.word	0x00000070
        /*0734*/ 	.word	0x00000050
        /*0738*/ 	.short	0x010a
        /*073a*/ 	.byte	0xff
	.zero		1


	//   ....[99]....
        /*073c*/ 	.word	0x00007040
        /*0740*/ 	.word	0x00000000
        /*0744*/ 	.word	0x00000000
        /*0748*/ 	.short	0x0101
        /*074a*/ 	.byte	0xff
	.zero		1


	//   ....[100]....
        /*074c*/ 	.word	0x00007bb0
        /*0750*/ 	.word	0x00000070
        /*0754*/ 	.word	0x00000050
        /*0758*/ 	.short	0x010a
        /*075a*/ 	.byte	0xff
	.zero		1


	//   ....[101]....
        /*075c*/ 	.word	0x00007c80
        /*0760*/ 	.word	0x00000070
        /*0764*/ 	.word	0x00000050
        /*0768*/ 	.short	0x010a
        /*076a*/ 	.byte	0xff
	.zero		1


	//   ....[102]....
        /*076c*/ 	.word	0x00007d90
        /*0770*/ 	.word	0x00000000
        /*0774*/ 	.word	0x00000000
        /*0778*/ 	.short	0x0101
        /*077a*/ 	.byte	0xff
	.zero		1


	//   ....[103]....
        /*077c*/ 	.word	0x00008930
        /*0780*/ 	.word	0x00000066
        /*0784*/ 	.word	0x00000050
        /*0788*/ 	.short	0x010a
        /*078a*/ 	.byte	0xff
	.zero		1


	//   ....[104]....
        /*078c*/ 	.word	0x00008a00
        /*0790*/ 	.word	0x00000066
        /*0794*/ 	.word	0x00000050
        /*0798*/ 	.short	0x010a
        /*079a*/ 	.byte	0xff
	.zero		1


	//   ....[105]....
        /*079c*/ 	.word	0x00008b10
        /*07a0*/ 	.word	0x00000000
        /*07a4*/ 	.word	0x00000000
        /*07a8*/ 	.short	0x0101
        /*07aa*/ 	.byte	0xff
	.zero		1


	//   ....[106]....
        /*07ac*/ 	.word	0x00008fa0
        /*07b0*/ 	.word	0x000000ff
        /*07b4*/ 	.word	0x00000000
        /*07b8*/ 	.short	0x0101
        /*07ba*/ 	.byte	0x04
	.zero		1


	//   ....[107]....
        /*07bc*/ 	.word	0x000097b0
        /*07c0*/ 	.word	0x00000000
        /*07c4*/ 	.word	0x00000110
        /*07c8*/ 	.short	0x010a
        /*07ca*/ 	.byte	0xff
	.zero		1


	//   ....[108]....
        /*07cc*/ 	.word	0x00009810
        /*07d0*/ 	.word	0x00000000
        /*07d4*/ 	.word	0x00000028
        /*07d8*/ 	.short	0x010a
        /*07da*/ 	.byte	0xff
	.zero		1


	//   ....[109]....
        /*07dc*/ 	.word	0x00009870
        /*07e0*/ 	.word	0x00000000
        /*07e4*/ 	.word	0x00000028
        /*07e8*/ 	.short	0x010a
        /*07ea*/ 	.byte	0xff
	.zero		1


	//   ....[110]....
        /*07ec*/ 	.word	0x000098c0
        /*07f0*/ 	.word	0x00000003
        /*07f4*/ 	.word	0x000000a0
        /*07f8*/ 	.short	0x010a
        /*07fa*/ 	.byte	0xff
	.zero		1


	//   ....[111]....
        /*07fc*/ 	.word	0x00009920
        /*0800*/ 	.word	0x00000000
        /*0804*/ 	.word	0x00000000
        /*0808*/ 	.short	0x010a
        /*080a*/ 	.byte	0xff
	.zero		1


	//   ....[112]....
        /*080c*/ 	.word	0x00009980
        /*0810*/ 	.word	0x00000000
        /*0814*/ 	.word	0x00000000
        /*0818*/ 	.short	0x010a
        /*081a*/ 	.byte	0xff
	.zero		1


	//   ....[113]....
        /*081c*/ 	.word	0x000099e0
        /*0820*/ 	.word	0x00000000
        /*0824*/ 	.word	0x00000000
        /*0828*/ 	.short	0x010a
        /*082a*/ 	.byte	0xff
	.zero		1


	//   ....[114]....
        /*082c*/ 	.word	0x00009a40
        /*0830*/ 	.word	0x00000000
        /*0834*/ 	.word	0x00000000
        /*0838*/ 	.short	0x010a
        /*083a*/ 	.byte	0xff
	.zero		1


	//   ....[115]....
        /*083c*/ 	.word	0x00009a90
        /*0840*/ 	.word	0x00000002
        /*0844*/ 	.word	0x00000100
        /*0848*/ 	.short	0x010a
        /*084a*/ 	.byte	0xff
	.zero		1


	//   ....[116]....
        /*084c*/ 	.word	0x00009af0
        /*0850*/ 	.word	0x00000002
        /*0854*/ 	.word	0x000000b0
        /*0858*/ 	.short	0x010a
        /*085a*/ 	.byte	0xff
	.zero		1


	//   ....[117]....
        /*085c*/ 	.word	0x00009b40
        /*0860*/ 	.word	0x00000002
        /*0864*/ 	.word	0x000000a0
        /*0868*/ 	.short	0x010a
        /*086a*/ 	.byte	0xff
	.zero		1


	//   ....[118]....
        /*086c*/ 	.word	0x00009ba0
        /*0870*/ 	.word	0x00000000
        /*0874*/ 	.word	0x000000b0
        /*0878*/ 	.short	0x010a
        /*087a*/ 	.byte	0xff
	.zero		1


	//   ....[119]....
        /*087c*/ 	.word	0x00009bf0
        /*0880*/ 	.word	0x00000000
        /*0884*/ 	.word	0x000000a0
        /*0888*/ 	.short	0x010a
        /*088a*/ 	.byte	0xff
	.zero		1


	//   ....[120]....
        /*088c*/ 	.word	0x00009c50
        /*0890*/ 	.word	0x00000003
        /*0894*/ 	.word	0x000000e0
        /*0898*/ 	.short	0x010a
        /*089a*/ 	.byte	0xff
	.zero		1


	//   ....[121]....
        /*089c*/ 	.word	0x00009cb0
        /*08a0*/ 	.word	0x00000000
        /*08a4*/ 	.word	0x00000000
        /*08a8*/ 	.short	0x010a
        /*08aa*/ 	.byte	0xff
	.zero		1


	//   ....[122]....
        /*08ac*/ 	.word	0x00009d10
        /*08b0*/ 	.word	0x00000000
        /*08b4*/ 	.word	0x00000000
        /*08b8*/ 	.short	0x010a
        /*08ba*/ 	.byte	0xff
	.zero		1


	//   ....[123]....
        /*08bc*/ 	.word	0x00009d70
        /*08c0*/ 	.word	0x00000000
        /*08c4*/ 	.word	0x00000000
        /*08c8*/ 	.short	0x010a
        /*08ca*/ 	.byte	0xff
	.zero		1


	//   ....[124]....
        /*08cc*/ 	.word	0x00009dd0
        /*08d0*/ 	.word	0x00000000
        /*08d4*/ 	.word	0x00000000
        /*08d8*/ 	.short	0x010a
        /*08da*/ 	.byte	0xff
	.zero		1


	//   ....[125]....
        /*08dc*/ 	.word	0x00009e30
        /*08e0*/ 	.word	0x00000000
        /*08e4*/ 	.word	0x00000000
        /*08e8*/ 	.short	0x010a
        /*08ea*/ 	.byte	0xff
	.zero		1


	//   ....[126]....
        /*08ec*/ 	.word	0x00009e80
        /*08f0*/ 	.word	0x0000000c
        /*08f4*/ 	.word	0x000000a0
        /*08f8*/ 	.short	0x010a
        /*08fa*/ 	.byte	0xff
	.zero		1


	//   ....[127]....
        /*08fc*/ 	.word	0x00009ee0
        /*0900*/ 	.word	0x00000000
        /*0904*/ 	.word	0x00000098
        /*0908*/ 	.short	0x010a
        /*090a*/ 	.byte	0xff
	.zero		1


	//   ....[128]....
        /*090c*/ 	.word	0x00009f40
        /*0910*/ 	.word	0x00000000
        /*0914*/ 	.word	0x00000070
        /*0918*/ 	.short	0x010a
        /*091a*/ 	.byte	0xff
	.zero		1


	//   ....[129]....
        /*091c*/ 	.word	0x00009fa0
        /*0920*/ 	.word	0x00000000
        /*0924*/ 	.word	0x00000078
        /*0928*/ 	.short	0x010a
        /*092a*/ 	.byte	0xff
	.zero		1


	//   ....[130]....
        /*092c*/ 	.word	0x0000a000
        /*0930*/ 	.word	0x00000000
        /*0934*/ 	.word	0x00000080
        /*0938*/ 	.short	0x010a
        /*093a*/ 	.byte	0xff
	.zero		1


	//   ....[131]....
        /*093c*/ 	.word	0x0000a060
        /*0940*/ 	.word	0x00000000
        /*0944*/ 	.word	0x00000088
        /*0948*/ 	.short	0x010a
        /*094a*/ 	.byte	0xff
	.zero		1


	//   ....[132]....
        /*094c*/ 	.word	0x0000a0c0
        /*0950*/ 	.word	0x00000000
        /*0954*/ 	.word	0x00000070
        /*0958*/ 	.short	0x010a
        /*095a*/ 	.byte	0xff
	.zero		1


	//   ....[133]....
        /*095c*/ 	.word	0x0000a120
        /*0960*/ 	.word	0x00000000
        /*0964*/ 	.word	0x00000078
        /*0968*/ 	.short	0x010a
        /*096a*/ 	.byte	0xff
	.zero		1


	//   ....[134]....
        /*096c*/ 	.word	0x0000a180
        /*0970*/ 	.word	0x00000000
        /*0974*/ 	.word	0x00000080
        /*0978*/ 	.short	0x010a
        /*097a*/ 	.byte	0xff
	.zero		1


	//   ....[135]....
        /*097c*/ 	.word	0x0000a1d0
        /*0980*/ 	.word	0x00000003
        /*0984*/ 	.word	0x000000a0
        /*0988*/ 	.short	0x010a
        /*098a*/ 	.byte	0xff
	.zero		1


	//   ....[136]....
        /*098c*/ 	.word	0x0000a220
        /*0990*/ 	.word	0x00000002
        /*0994*/ 	.word	0x00000050
        /*0998*/ 	.short	0x010a
        /*099a*/ 	.byte	0xff
	.zero		1


	//   ....[137]....
        /*099c*/ 	.word	0x0000a270
        /*09a0*/ 	.word	0x00000047
        /*09a4*/ 	.word	0x000000c0
        /*09a8*/ 	.short	0x010a
        /*09aa*/ 	.byte	0xff
	.zero		1


	//   ....[138]....
        /*09ac*/ 	.word	0x0000a2c0
        /*09b0*/ 	.word	0x00000070
        /*09b4*/ 	.word	0x00000050
        /*09b8*/ 	.short	0x010a
        /*09ba*/ 	.byte	0xff
	.zero		1


	//   ....[139]....
        /*09bc*/ 	.word	0x0000a310
        /*09c0*/ 	.word	0x00000070
        /*09c4*/ 	.word	0x00000050
        /*09c8*/ 	.short	0x010a
        /*09ca*/ 	.byte	0xff
	.zero		1


	//   ....[140]....
        /*09cc*/ 	.word	0x0000a360
        /*09d0*/ 	.word	0x00000066
        /*09d4*/ 	.word	0x00000050
        /*09d8*/ 	.short	0x010a
        /*09da*/ 	.byte	0xff
	.zero		1


	//----- nvinfo : EIATTR_NUM_MBARRIERS
	.align		4
.L_48:
        /*09dc*/ 	.byte	0x03, 0x38
        /*09de*/ 	.short	0x0024


	//----- nvinfo : EIATTR_EXIT_INSTR_OFFSETS
	.align		4
        /*09e0*/ 	.byte	0x04, 0x1c
        /*09e2*/ 	.short	(.L_50 - .L_49)


	//   ....[0]....
.L_49:
        /*09e4*/ 	.word	0x000029d0


	//   ....[1]....
        /*09e8*/ 	.word	0x00002ee0


	//   ....[2]....
        /*09ec*/ 	.word	0x00002f40


	//   ....[3]....
        /*09f0*/ 	.word	0x00003ec0


	//   ....[4]....
        /*09f4*/ 	.word	0x00005030


	//   ....[5]....
        /*09f8*/ 	.word	0x00005070


	//   ....[6]....
        /*09fc*/ 	.word	0x000097a0


	//----- nvinfo : EIATTR_MAX_THREADS
	.align		4
.L_50:
        /*0a00*/ 	.byte	0x04, 0x05
        /*0a02*/ 	.short	(.L_52 - .L_51)
.L_51:
        /*0a04*/ 	.word	0x00000100
        /*0a08*/ 	.word	0x00000001
        /*0a0c*/ 	.word	0x00000001


	//----- nvinfo : EIATTR_CRS_STACK_SIZE
	.align		4
.L_52:
        /*0a10*/ 	.byte	0x04, 0x1e
        /*0a12*/ 	.short	(.L_54 - .L_53)
.L_53:
        /*0a14*/ 	.word	0x00000000


	//----- nvinfo : EIATTR_CBANK_PARAM_SIZE
	.align		4
.L_54:
        /*0a18*/ 	.byte	0x03, 0x19
        /*0a1a*/ 	.short	0x0800


	//----- nvinfo : EIATTR_PARAM_CBANK
	.align		4
        /*0a1c*/ 	.byte	0x04, 0x0a
        /*0a1e*/ 	.short	(.L_56 - .L_55)
	.align		4
.L_55:
        /*0a20*/ 	.word	index@(.nv.constant0._ZN7cutlass13device_kernelINS_4gemm6kernel13GemmUniversalIN4cute5tupleIJiiiiEEENS1_10collective13CollectiveMmaINS1_35MainloopSm100TmaUmmaWarpSpecializedILi5ELi2ELi4ENS5_IJNS4_1CILi1EEENSA_ILi2EEESB_EEEEENS5_IJNSA_ILi64EEENSA_ILi256EEENSA_ILi128EEEEEENS_12float_e4m3_tENS5_IJlSB_lEEESJ_SK_NS4_8TiledMMAINS4_8MMA_AtomIJNS4_10MMA_TraitsINS4_19SM100_MMA_F8F6F4_SSEJSJ_SJ_fSF_SG_NS4_17integral_constantINS4_4UMMA5MajorELSR_0EEESS_NSP_INSQ_7ScaleInELST_0EEESU_EEEEEENS4_6LayoutINS5_IJSB_SB_SB_EEENS5_IJNSA_ILi0EEESZ_SZ_EEEEENS5_IJNS4_10UnderscoreES12_S12_EEEEENS4_23SM90_TMA_LOAD_MULTICASTENS4_14ComposedLayoutINS4_7SwizzleILi3ELi4ELi3EEENS4_18smem_ptr_flag_bitsILi8EEENSX_INS5_IJNSA_ILi8EEESH_EEENS5_IJSH_SB_EEEEEEEvNS4_8identityENS4_13SM90_TMA_LOADES1F_vS1G_EENS_8epilogue10collective18CollectiveEpilogueINS1J_23Sm100TmaWarpSpecializedILi4ELi2ELi32ELb0ELb0EEEJSI_NS5_IJNSX_ISF_SB_EES1O_EEESJ_SK_SJ_SK_NS1J_6fusion15FusionCallbacksIS1N_NS1Q_17LinearCombinationISJ_fSJ_fLNS_15FloatRoundStyleE2EEESI_S1P_JEEENS4_5SM1004TMEM4LOAD26SM100_TMEM_LOAD_16dp32b32xES1H_NS16_INS17_ILi2ELi4ELi3EEES1A_NSX_INS5_IJS1B_SF_EEENS5_IJSF_SB_EEEEEEENS4_39AutoVectorizingCopyWithAssumedAlignmentILi128EEENS4_14SM90_TMA_STOREES24_S26_S26_EEEvvEEEEvNT_6ParamsE)
        /*0a24*/ 	.short	0x0380
        /*0a26*/ 	.short	0x0800


	//----- nvinfo : EIATTR_SW_WAR
	.align		4
.L_56:
        /*0a28*/ 	.byte	0x04, 0x36
        /*0a2a*/ 	.short	(.L_58 - .L_57)
.L_57:
        /*0a2c*/ 	.word	0x00000008
.L_58:


//--------------------- .nv.callgraph             --------------------------
	.section	.nv.callgraph,"",@"SHT_CUDA_CALLGRAPH"
	.align	4
	.sectionentsize	8
	.align		4
        /*0000*/ 	.word	0x00000000
	.align		4
        /*0004*/ 	.word	0xffffffff
	.align		4
        /*0008*/ 	.word	index@(_ZN7cutlass13device_kernelINS_4gemm6kernel13GemmUniversalIN4cute5tupleIJiiiiEEENS1_10collective13CollectiveMmaINS1_35MainloopSm100TmaUmmaWarpSpecializedILi5ELi2ELi4ENS5_IJNS4_1CILi1EEENSA_ILi2EEESB_EEEEENS5_IJNSA_ILi64EEENSA_ILi256EEENSA_ILi128EEEEEENS_12float_e4m3_tENS5_IJlSB_lEEESJ_SK_NS4_8TiledMMAINS4_8MMA_AtomIJNS4_10MMA_TraitsINS4_19SM100_MMA_F8F6F4_SSEJSJ_SJ_fSF_SG_NS4_17integral_constantINS4_4UMMA5MajorELSR_0EEESS_NSP_INSQ_7ScaleInELST_0EEESU_EEEEEENS4_6LayoutINS5_IJSB_SB_SB_EEENS5_IJNSA_ILi0EEESZ_SZ_EEEEENS5_IJNS4_10UnderscoreES12_S12_EEEEENS4_23SM90_TMA_LOAD_MULTICASTENS4_14ComposedLayoutINS4_7SwizzleILi3ELi4ELi3EEENS4_18smem_ptr_flag_bitsILi8EEENSX_INS5_IJNSA_ILi8EEESH_EEENS5_IJSH_SB_EEEEEEEvNS4_8identityENS4_13SM90_TMA_LOADES1F_vS1G_EENS_8epilogue10collective18CollectiveEpilogueINS1J_23Sm100TmaWarpSpecializedILi4ELi2ELi32ELb0ELb0EEEJSI_NS5_IJNSX_ISF_SB_EES1O_EEESJ_SK_SJ_SK_NS1J_6fusion15FusionCallbacksIS1N_NS1Q_17LinearCombinationISJ_fSJ_fLNS_15FloatRoundStyleE2EEESI_S1P_JEEENS4_5SM1004TMEM4LOAD26SM100_TMEM_LOAD_16dp32b32xES1H_NS16_INS17_ILi2ELi4ELi3EEES1A_NSX_INS5_IJS1B_SF_EEENS5_IJSF_SB_EEEEEEENS4_39AutoVectorizingCopyWithAssumedAlignmentILi128EEENS4_14SM90_TMA_STOREES24_S26_S26_EEEvvEEEEvNT_6ParamsE)
	.align		4
        /*000c*/ 	.word	index@(__assertfail)
	.align		4
        /*0010*/ 	.word	0x00000000
	.align		4
        /*0014*/ 	.word	0xfffffffe
	.align		4
        /*0018*/ 	.word	0x00000000
	.align		4
        /*001c*/ 	.word	0xfffffffd
	.align		4
        /*0020*/ 	.word	0x00000000
	.align		4
        /*0024*/ 	.word	0xfffffffc


//--------------------- .nv.constant4             --------------------------
	.section	.nv.constant4,"a",@progbits
	.align	8
	.align		8
.nv.constant4:
        /*0000*/ 	.dword	__assertfail
	.align		8
        /*0008*/ 	.dword	__unnamed_1
	.align		8
        /*0010*/ 	.dword	__unnamed_2
	.align		8
        /*0018*/ 	.dword	__unnamed_3
	.align		8
        /*0020*/ 	.dword	_ZN39_INTERNAL_cf824315_4_k_cu_8bddfa59_80594cuda3std3__45__cpo5beginE
	.align		8
        /*0028*/ 	.dword	_ZN39_INTERNAL_cf824315_4_k_cu_8bddfa59_80594cuda3std3__45__cpo3endE
	.align		8
        /*0030*/ 	.dword	_ZN39_INTERNAL_cf824315_4_k_cu_8bddfa59_80594cuda3std3__45__cpo6cbeginE
	.align		8
        /*0038*/ 	.dword	_ZN39_INTERNAL_cf824315_4_k_cu_8bddfa59_80594cuda3std3__45__cpo4cendE
	.align		8
        /*0040*/ 	.dword	_ZN39_INTERNAL_cf824315_4_k_cu_8bddfa59_80594cuda3std3__441_GLOBAL__N__cf824315_4_k_cu_8bddfa59_80596ignoreE
	.align		8
        /*0048*/ 	.dword	_ZN39_INTERNAL_cf824315_4_k_cu_8bddfa59_80594cuda3std3__419piecewise_constructE
	.align		8
        /*0050*/ 	.dword	_ZN39_INTERNAL_cf824315_4_k_cu_8bddfa59_80594cuda3std3__48in_placeE
	.align		8
        /*0058*/ 	.dword	_ZN39_INTERNAL_cf824315_4_k_cu_8bddfa59_80594cuda3std6ranges3__45__cpo4swapE
	.align		8
        /*0060*/ 	.dword	_ZN39_INTERNAL_cf824315_4_k_cu_8bddfa59_80594cuda3std6ranges3__45__cpo9iter_moveE
	.align		8
        /*0068*/ 	.dword	_ZN39_INTERNAL_cf824315_4_k_cu_8bddfa59_80594cute7productE
	.align		8
        /*0070*/ 	.dword	_ZN39_INTERNAL_cf824315_4_k_cu_8bddfa59_80594cute1_E
	.align		8
        /*0078*/ 	.dword	$str$25
	.align		8
        /*0080*/ 	.dword	$str$26
	.align		8
        /*0088*/ 	.dword	$str$27
	.align		8
        /*0090*/ 	.dword	$str$28


//--------------------- .text._ZN7cutlass13device_kernelINS_4gemm6kernel13GemmUniversalIN4cute5tupleIJiiiiEEENS1_10collective13CollectiveMmaINS1_35MainloopSm100TmaUmmaWarpSpecializedILi5ELi2ELi4ENS5_IJNS4_1CILi1EEENSA_ILi2EEESB_EEEEENS5_IJNSA_ILi64EEENSA_ILi256EEENSA_ILi128EEEEEENS_12float_e4m3_tENS5_IJlSB_lEEESJ_SK_NS4_8TiledMMAINS4_8MMA_AtomIJNS4_10MMA_TraitsINS4_19SM100_MMA_F8F6F4_SSEJSJ_SJ_fSF_SG_NS4_17integral_constantINS4_4UMMA5MajorELSR_0EEESS_NSP_INSQ_7ScaleInELST_0EEESU_EEEEEENS4_6LayoutINS5_IJSB_SB_SB_EEENS5_IJNSA_ILi0EEESZ_SZ_EEEEENS5_IJNS4_10UnderscoreES12_S12_EEEEENS4_23SM90_TMA_LOAD_MULTICASTENS4_14ComposedLayoutINS4_7SwizzleILi3ELi4ELi3EEENS4_18smem_ptr_flag_bitsILi8EEENSX_INS5_IJNSA_ILi8EEESH_EEENS5_IJSH_SB_EEEEEEEvNS4_8identityENS4_13SM90_TMA_LOADES1F_vS1G_EENS_8epilogue10collective18CollectiveEpilogueINS1J_23Sm100TmaWarpSpecializedILi4ELi2ELi32ELb0ELb0EEEJSI_NS5_IJNSX_ISF_SB_EES1O_EEESJ_SK_SJ_SK_NS1J_6fusion15FusionCallbacksIS1N_NS1Q_17LinearCombinationISJ_fSJ_fLNS_15FloatRoundStyleE2EEESI_S1P_JEEENS4_5SM1004TMEM4LOAD26SM100_TMEM_LOAD_16dp32b32xES1H_NS16_INS17_ILi2ELi4ELi3EEES1A_NSX_INS5_IJS1B_SF_EEENS5_IJSF_SB_EEEEEEENS4_39AutoVectorizingCopyWithAssumedAlignmentILi128EEENS4_14SM90_TMA_STOREES24_S26_S26_EEEvvEEEEvNT_6ParamsE --------------------------
	.section	.text._ZN7cutlass13device_kernelINS_4gemm6kernel13GemmUniversalIN4cute5tupleIJiiiiEEENS1_10collective13CollectiveMmaINS1_35MainloopSm100TmaUmmaWarpSpecializedILi5ELi2ELi4ENS5_IJNS4_1CILi1EEENSA_ILi2EEESB_EEEEENS5_IJNSA_ILi64EEENSA_ILi256EEENSA_ILi128EEEEEENS_12float_e4m3_tENS5_IJlSB_lEEESJ_SK_NS4_8TiledMMAINS4_8MMA_AtomIJNS4_10MMA_TraitsINS4_19SM100_MMA_F8F6F4_SSEJSJ_SJ_fSF_SG_NS4_17integral_constantINS4_4UMMA5MajorELSR_0EEESS_NSP_INSQ_7ScaleInELST_0EEESU_EEEEEENS4_6LayoutINS5_IJSB_SB_SB_EEENS5_IJNSA_ILi0EEESZ_SZ_EEEEENS5_IJNS4_10UnderscoreES12_S12_EEEEENS4_23SM90_TMA_LOAD_MULTICASTENS4_14ComposedLayoutINS4_7SwizzleILi3ELi4ELi3EEENS4_18smem_ptr_flag_bitsILi8EEENSX_INS5_IJNSA_ILi8EEESH_EEENS5_IJSH_SB_EEEEEEEvNS4_8identityENS4_13SM90_TMA_LOADES1F_vS1G_EENS_8epilogue10collective18CollectiveEpilogueINS1J_23Sm100TmaWarpSpecializedILi4ELi2ELi32ELb0ELb0EEEJSI_NS5_IJNSX_ISF_SB_EES1O_EEESJ_SK_SJ_SK_NS1J_6fusion15FusionCallbacksIS1N_NS1Q_17LinearCombinationISJ_fSJ_fLNS_15FloatRoundStyleE2EEESI_S1P_JEEENS4_5SM1004TMEM4LOAD26SM100_TMEM_LOAD_16dp32b32xES1H_NS16_INS17_ILi2ELi4ELi3EEES1A_NSX_INS5_IJS1B_SF_EEENS5_IJSF_SB_EEEEEEENS4_39AutoVectorizingCopyWithAssumedAlignmentILi128EEENS4_14SM90_TMA_STOREES24_S26_S26_EEEvvEEEEvNT_6ParamsE,"ax",@progbits
	.align	128
.text._ZN7cutlass13device_kernelINS_4gemm6kernel13GemmUniversalIN4cute5tupleIJiiiiEEENS1_10collective13CollectiveMmaINS1_35MainloopSm100TmaUmmaWarpSpecializedILi5ELi2ELi4ENS5_IJNS4_1CILi1EEENSA_ILi2EEESB_EEEEENS5_IJNSA_ILi64EEENSA_ILi256EEENSA_ILi128EEEEEENS_12float_e4m3_tENS5_IJlSB_lEEESJ_SK_NS4_8TiledMMAINS4_8MMA_AtomIJNS4_10MMA_TraitsINS4_19SM100_MMA_F8F6F4_SSEJSJ_SJ_fSF_SG_NS4_17integral_constantINS4_4UMMA5MajorELSR_0EEESS_NSP_INSQ_7ScaleInELST_0EEESU_EEEEEENS4_6LayoutINS5_IJSB_SB_SB_EEENS5_IJNSA_ILi0EEESZ_SZ_EEEEENS5_IJNS4_10UnderscoreES12_S12_EEEEENS4_23SM90_TMA_LOAD_MULTICASTENS4_14ComposedLayoutINS4_7SwizzleILi3ELi4ELi3EEENS4_18smem_ptr_flag_bitsILi8EEENSX_INS5_IJNSA_ILi8EEESH_EEENS5_IJSH_SB_EEEEEEEvNS4_8identityENS4_13SM90_TMA_LOADES1F_vS1G_EENS_8epilogue10collective18CollectiveEpilogueINS1J_23Sm100TmaWarpSpecializedILi4ELi2ELi32ELb0ELb0EEEJSI_NS5_IJNSX_ISF_SB_EES1O_EEESJ_SK_SJ_SK_NS1J_6fusion15FusionCallbacksIS1N_NS1Q_17LinearCombinationISJ_fSJ_fLNS_15FloatRoundStyleE2EEESI_S1P_JEEENS4_5SM1004TMEM4LOAD26SM100_TMEM_LOAD_16dp32b32xES1H_NS16_INS17_ILi2ELi4ELi3EEES1A_NSX_INS5_IJS1B_SF_EEENS5_IJSF_SB_EEEEEEENS4_39AutoVectorizingCopyWithAssumedAlignmentILi128EEENS4_14SM90_TMA_STOREES24_S26_S26_EEEvvEEEEvNT_6ParamsE:
        .type           _ZN7cutlass13device_kernelINS_4gemm6kernel13GemmUniversalIN4cute5tupleIJiiiiEEENS1_10collective13CollectiveMmaINS1_35MainloopSm100TmaUmmaWarpSpecializedILi5ELi2ELi4ENS5_IJNS4_1CILi1EEENSA_ILi2EEESB_EEEEENS5_IJNSA_ILi64EEENSA_ILi256EEENSA_ILi128EEEEEENS_12float_e4m3_tENS5_IJlSB_lEEESJ_SK_NS4_8TiledMMAINS4_8MMA_AtomIJNS4_10MMA_TraitsINS4_19SM100_MMA_F8F6F4_SSEJSJ_SJ_fSF_SG_NS4_17integral_constantINS4_4UMMA5MajorELSR_0EEESS_NSP_INSQ_7ScaleInELST_0EEESU_EEEEEENS4_6LayoutINS5_IJSB_SB_SB_EEENS5_IJNSA_ILi0EEESZ_SZ_EEEEENS5_IJNS4_10UnderscoreES12_S12_EEEEENS4_23SM90_TMA_LOAD_MULTICASTENS4_14ComposedLayoutINS4_7SwizzleILi3ELi4ELi3EEENS4_18smem_ptr_flag_bitsILi8EEENSX_INS5_IJNSA_ILi8EEESH_EEENS5_IJSH_SB_EEEEEEEvNS4_8identityENS4_13SM90_TMA_LOADES1F_vS1G_EENS_8epilogue10collective18CollectiveEpilogueINS1J_23Sm100TmaWarpSpecializedILi4ELi2ELi32ELb0ELb0EEEJSI_NS5_IJNSX_ISF_SB_EES1O_EEESJ_SK_SJ_SK_NS1J_6fusion15FusionCallbacksIS1N_NS1Q_17LinearCombinationISJ_fSJ_fLNS_15FloatRoundStyleE2EEESI_S1P_JEEENS4_5SM1004TMEM4LOAD26SM100_TMEM_LOAD_16dp32b32xES1H_NS16_INS17_ILi2ELi4ELi3EEES1A_NSX_INS5_IJS1B_SF_EEENS5_IJSF_SB_EEEEEEENS4_39AutoVectorizingCopyWithAssumedAlignmentILi128EEENS4_14SM90_TMA_STOREES24_S26_S26_EEEvvEEEEvNT_6ParamsE,@function
        .size           _ZN7cutlass13device_kernelINS_4gemm6kernel13GemmUniversalIN4cute5tupleIJiiiiEEENS1_10collective13CollectiveMmaINS1_35MainloopSm100TmaUmmaWarpSpecializedILi5ELi2ELi4ENS5_IJNS4_1CILi1EEENSA_ILi2EEESB_EEEEENS5_IJNSA_ILi64EEENSA_ILi256EEENSA_ILi128EEEEEENS_12float_e4m3_tENS5_IJlSB_lEEESJ_SK_NS4_8TiledMMAINS4_8MMA_AtomIJNS4_10MMA_TraitsINS4_19SM100_MMA_F8F6F4_SSEJSJ_SJ_fSF_SG_NS4_17integral_constantINS4_4UMMA5MajorELSR_0EEESS_NSP_INSQ_7ScaleInELST_0EEESU_EEEEEENS4_6LayoutINS5_IJSB_SB_SB_EEENS5_IJNSA_ILi0EEESZ_SZ_EEEEENS5_IJNS4_10UnderscoreES12_S12_EEEEENS4_23SM90_TMA_LOAD_MULTICASTENS4_14ComposedLayoutINS4_7SwizzleILi3ELi4ELi3EEENS4_18smem_ptr_flag_bitsILi8EEENSX_INS5_IJNSA_ILi8EEESH_EEENS5_IJSH_SB_EEEEEEEvNS4_8identityENS4_13SM90_TMA_LOADES1F_vS1G_EENS_8epilogue10collective18CollectiveEpilogueINS1J_23Sm100TmaWarpSpecializedILi4ELi2ELi32ELb0ELb0EEEJSI_NS5_IJNSX_ISF_SB_EES1O_EEESJ_SK_SJ_SK_NS1J_6fusion15FusionCallbacksIS1N_NS1Q_17LinearCombinationISJ_fSJ_fLNS_15FloatRoundStyleE2EEESI_S1P_JEEENS4_5SM1004TMEM4LOAD26SM100_TMEM_LOAD_16dp32b32xES1H_NS16_INS17_ILi2ELi4ELi3EEES1A_NSX_INS5_IJS1B_SF_EEENS5_IJSF_SB_EEEEEEENS4_39AutoVectorizingCopyWithAssumedAlignmentILi128EEENS4_14SM90_TMA_STOREES24_S26_S26_EEEvvEEEEvNT_6ParamsE,(.L_x_180 - _ZN7cutlass13device_kernelINS_4gemm6kernel13GemmUniversalIN4cute5tupleIJiiiiEEENS1_10collective13CollectiveMmaINS1_35MainloopSm100TmaUmmaWarpSpecializedILi5ELi2ELi4ENS5_IJNS4_1CILi1EEENSA_ILi2EEESB_EEEEENS5_IJNSA_ILi64EEENSA_ILi256EEENSA_ILi128EEEEEENS_12float_e4m3_tENS5_IJlSB_lEEESJ_SK_NS4_8TiledMMAINS4_8MMA_AtomIJNS4_10MMA_TraitsINS4_19SM100_MMA_F8F6F4_SSEJSJ_SJ_fSF_SG_NS4_17integral_constantINS4_4UMMA5MajorELSR_0EEESS_NSP_INSQ_7ScaleInELST_0EEESU_EEEEEENS4_6LayoutINS5_IJSB_SB_SB_EEENS5_IJNSA_ILi0EEESZ_SZ_EEEEENS5_IJNS4_10UnderscoreES12_S12_EEEEENS4_23SM90_TMA_LOAD_MULTICASTENS4_14ComposedLayoutINS4_7SwizzleILi3ELi4ELi3EEENS4_18smem_ptr_flag_bitsILi8EEENSX_INS5_IJNSA_ILi8EEESH_EEENS5_IJSH_SB_EEEEEEEvNS4_8identityENS4_13SM90_TMA_LOADES1F_vS1G_EENS_8epilogue10collective18CollectiveEpilogueINS1J_23Sm100TmaWarpSpecializedILi4ELi2ELi32ELb0ELb0EEEJSI_NS5_IJNSX_ISF_SB_EES1O_EEESJ_SK_SJ_SK_NS1J_6fusion15FusionCallbacksIS1N_NS1Q_17LinearCombinationISJ_fSJ_fLNS_15FloatRoundStyleE2EEESI_S1P_JEEENS4_5SM1004TMEM4LOAD26SM100_TMEM_LOAD_16dp32b32xES1H_NS16_INS17_ILi2ELi4ELi3EEES1A_NSX_INS5_IJS1B_SF_EEENS5_IJSF_SB_EEEEEEENS4_39AutoVectorizingCopyWithAssumedAlignmentILi128EEENS4_14SM90_TMA_STOREES24_S26_S26_EEEvvEEEEvNT_6ParamsE)
        .other          _ZN7cutlass13device_kernelINS_4gemm6kernel13GemmUniversalIN4cute5tupleIJiiiiEEENS1_10collective13CollectiveMmaINS1_35MainloopSm100TmaUmmaWarpSpecializedILi5ELi2ELi4ENS5_IJNS4_1CILi1EEENSA_ILi2EEESB_EEEEENS5_IJNSA_ILi64EEENSA_ILi256EEENSA_ILi128EEEEEENS_12float_e4m3_tENS5_IJlSB_lEEESJ_SK_NS4_8TiledMMAINS4_8MMA_AtomIJNS4_10MMA_TraitsINS4_19SM100_MMA_F8F6F4_SSEJSJ_SJ_fSF_SG_NS4_17integral_constantINS4_4UMMA5MajorELSR_0EEESS_NSP_INSQ_7ScaleInELST_0EEESU_EEEEEENS4_6LayoutINS5_IJSB_SB_SB_EEENS5_IJNSA_ILi0EEESZ_SZ_EEEEENS5_IJNS4_10UnderscoreES12_S12_EEEEENS4_23SM90_TMA_LOAD_MULTICASTENS4_14ComposedLayoutINS4_7SwizzleILi3ELi4ELi3EEENS4_18smem_ptr_flag_bitsILi8EEENSX_INS5_IJNSA_ILi8EEESH_EEENS5_IJSH_SB_EEEEEEEvNS4_8identityENS4_13SM90_TMA_LOADES1F_vS1G_EENS_8epilogue10collective18CollectiveEpilogueINS1J_23Sm100TmaWarpSpecializedILi4ELi2ELi32ELb0ELb0EEEJSI_NS5_IJNSX_ISF_SB_EES1O_EEESJ_SK_SJ_SK_NS1J_6fusion15FusionCallbacksIS1N_NS1Q_17LinearCombinationISJ_fSJ_fLNS_15FloatRoundStyleE2EEESI_S1P_JEEENS4_5SM1004TMEM4LOAD26SM100_TMEM_LOAD_16dp32b32xES1H_NS16_INS17_ILi2ELi4ELi3EEES1A_NSX_INS5_IJS1B_SF_EEENS5_IJSF_SB_EEEEEEENS4_39AutoVectorizingCopyWithAssumedAlignmentILi128EEENS4_14SM90_TMA_STOREES24_S26_S26_EEEvvEEEEvNT_6ParamsE,@"STO_CUDA_ENTRY STV_DEFAULT"
_ZN7cutlass13device_kernelINS_4gemm6kernel13GemmUniversalIN4cute5tupleIJiiiiEEENS1_10collective13CollectiveMmaINS1_35MainloopSm100TmaUmmaWarpSpecializedILi5ELi2ELi4ENS5_IJNS4_1CILi1EEENSA_ILi2EEESB_EEEEENS5_IJNSA_ILi64EEENSA_ILi256EEENSA_ILi128EEEEEENS_12float_e4m3_tENS5_IJlSB_lEEESJ_SK_NS4_8TiledMMAINS4_8MMA_AtomIJNS4_10MMA_TraitsINS4_19SM100_MMA_F8F6F4_SSEJSJ_SJ_fSF_SG_NS4_17integral_constantINS4_4UMMA5MajorELSR_0EEESS_NSP_INSQ_7ScaleInELST_0EEESU_EEEEEENS4_6LayoutINS5_IJSB_SB_SB_EEENS5_IJNSA_ILi0EEESZ_SZ_EEEEENS5_IJNS4_10UnderscoreES12_S12_EEEEENS4_23SM90_TMA_LOAD_MULTICASTENS4_14ComposedLayoutINS4_7SwizzleILi3ELi4ELi3EEENS4_18smem_ptr_flag_bitsILi8EEENSX_INS5_IJNSA_ILi8EEESH_EEENS5_IJSH_SB_EEEEEEEvNS4_8identityENS4_13SM90_TMA_LOADES1F_vS1G_EENS_8epilogue10collective18CollectiveEpilogueINS1J_23Sm100TmaWarpSpecializedILi4ELi2ELi32ELb0ELb0EEEJSI_NS5_IJNSX_ISF_SB_EES1O_EEESJ_SK_SJ_SK_NS1J_6fusion15FusionCallbacksIS1N_NS1Q_17LinearCombinationISJ_fSJ_fLNS_15FloatRoundStyleE2EEESI_S1P_JEEENS4_5SM1004TMEM4LOAD26SM100_TMEM_LOAD_16dp32b32xES1H_NS16_INS17_ILi2ELi4ELi3EEES1A_NSX_INS5_IJS1B_SF_EEENS5_IJSF_SB_EEEEEEENS4_39AutoVectorizingCopyWithAssumedAlignmentILi128EEENS4_14SM90_TMA_STOREES24_S26_S26_EEEvvEEEEvNT_6ParamsE:
[----:B------:R-:W1:Y:S01]  /*0000*/  LDC R1, c[0x0][0x37c] ;  /* 0x0000df00ff017b82 */ /* 0x000e620000000800 */
[----:B------:R-:W2:Y:S01]  /*0010*/  S2R R95, SR_TID.X ;  /* 0x00000000005f7919 */ /* 0x000ea20000002100 */
[----:B------:R-:W3:Y:S01]  /*0020*/  LDCU.64 UR8, c[0x0][0x890] ;  /* 0x00011200ff0877ac */ /* 0x000ee20008000a00 */
[----:B------:R-:W-:Y:S02]  /*0030*/  PRMT R85, RZ, 0x7610, R85 ;  /* 0x00007610ff557816 */ /* 0x000fe40000000055 */
[----:B------:R-:W-:Y:S01]  /*0040*/  ELECT P3, URZ, PT ;  /* 0x0000000000ff782f */ /* 0x000fe20003860000 */
[----:B---3--:R-:W-:-:S04]  /*0050*/  UISETP.NE.U32.AND UP0, UPT, UR8, URZ, UPT ;  /* 0x000000ff0800728c */ /* 0x008fc8000bf05070 */
[----:B------:R-:W-:Y:S01]  /*0060*/  UISETP.NE.AND.EX UP0, UPT, UR9, URZ, UPT, UP0 ;  /* 0x000000ff0900728c */ /* 0x000fe2000bf05300 */
[----:B--2---:R-:W-:-:S05]  /*0070*/  SHF.R.U32.HI R86, RZ, 0x5, R95 ;  /* 0x00000005ff567819 */ /* 0x004fca000001165f */
[----:B------:R-:W2:Y:S02]  /*0080*/  SHFL.IDX PT, R0, R86, RZ, 0x1f ;  /* 0x00001fff56007589 */ /* 0x000ea400000e0000 */
[----:B--2---:R-:W-:Y:S01]  /*0090*/  R2UR UR17, R0 ;  /* 0x00000000001172ca */ /* 0x004fe200000e0000 */
[----:B-1----:R-:W-:-:S14]  /*00a0*/  BRA.U UP0, `(.L_x_0) ;  /* 0x0000000100307547 */ /* 0x002fdc000b800000 */
[----:B------:R-:W1:Y:S02]  /*00b0*/  LDCU.64 UR4, c[0x0][0x888] ;  /* 0x00011100ff0477ac */ /* 0x000e640008000a00 */
[----:B-1----:R-:W-:-:S04]  /*00c0*/  UISETP.NE.U32.AND UP0, UPT, UR4, URZ, UPT ;  /* 0x000000ff0400728c */ /* 0x002fc8000bf05070 */
[----:B------:R-:W-:-:S09]  /*00d0*/  UISETP.NE.AND.EX UP0, UPT, UR5, URZ, UPT, UP0 ;  /* 0x000000ff0500728c */ /* 0x000fd2000bf05300 */
[----:B------:R-:W-:Y:S05]  /*00e0*/  BRA.U !UP0, `(.L_x_1) ;  /* 0x0000000108147547 */ /* 0x000fea000b800000 */
[----:B------:R-:W1:Y:S01]  /*00f0*/  LDC.64 R2, c[0x0][0x888] ;  /* 0x00022200ff027b82 */ /* 0x000e620000000a00 */
[----:B------:R-:W1:Y:S02]  /*0100*/  LDCU.64 UR4, c[0x0][0x358] ;  /* 0x00006b00ff0477ac */ /* 0x000e640008000a00 */
[----:B-1----:R1:W5:Y:S01]  /*0110*/  LDG.E R41, desc[UR4][R2.64] ;  /* 0x0000000402297981 */ /* 0x002362000c1e1900 */
[----:B------:R-:W-:Y:S01]  /*0120*/  HFMA2 R85, -RZ, RZ, 0, 5.9604644775390625e-08 ;  /* 0x00000001ff557431 */ /* 0x000fe200000001ff */
[----:B------:R-:W-:Y:S05]  /*0130*/  BRA `(.L_x_0) ;  /* 0x00000000000c7947 */ /* 0x000fea0003800000 */
.L_x_1:
[----:B------:R-:W1:Y:S01]  /*0140*/  LDCU UR4, c[0x0][0x880] ;  /* 0x00011000ff0477ac */ /* 0x000e620008000800 */
[----:B------:R-:W-:Y:S01]  /*0150*/  HFMA2 R85, -RZ, RZ, 0, 5.9604644775390625e-08 ;  /* 0x00000001ff557431 */ /* 0x000fe200000001ff */
[----:B-1----:R-:W-:-:S07]  /*0160*/  MOV R41, UR4 ;  /* 0x0000000400297c02 */ /* 0x002fce0008000f00 */
.L_x_0:
[----:B------:R-:W2:Y:S02]  /*0170*/  LDCU.64 UR4, c[0x0][0x8b0] ;  /* 0x00011600ff0477ac */ /* 0x000ea40008000a00 */
[----:B--2---:R-:W-:-:S04]  /*0180*/  UISETP.NE.U32.AND UP0, UPT, UR4, URZ, UPT ;  /* 0x000000ff0400728c */ /* 0x004fc8000bf05070 */
[----:B------:R-:W-:-:S09]  /*0190*/  UISETP.NE.AND.EX UP0, UPT, UR5, URZ, UPT, UP0 ;  /* 0x000000ff0500728c */ /* 0x000fd2000bf05300 */
[----:B------:R-:W-:Y:S05]  /*01a0*/  BRA.U UP0, `(.L_x_2) ;  /* 0x0000000100287547 */ /* 0x000fea000b800000 */
[----:B------:R-:W2:Y:S02]  /*01b0*/  LDCU.64 UR4, c[0x0][0x8a8] ;  /* 0x00011500ff0477ac */ /* 0x000ea40008000a00 */
[----:B--2---:R-:W-:-:S04]  /*01c0*/  UISETP.NE.U32.AND UP0, UPT, UR4, URZ, UPT ;  /* 0x000000ff0400728c */ /* 0x004fc8000bf05070 */
[----:B------:R-:W-:-:S09]  /*01d0*/  UISETP.NE.AND.EX UP0, UPT, UR5, URZ, UPT, UP0 ;  /* 0x000000ff0500728c */ /* 0x000fd2000bf05300 */
[----:B------:R-:W-:Y:S05]  /*01e0*/  BRA.U !UP0, `(.L_x_3) ;  /* 0x0000000108107547 */ /* 0x000fea000b800000 */
[----:B------:R-:W2:Y:S01]  /*01f0*/  LDC.64 R38, c[0x0][0x8a8] ;  /* 0x00022a00ff267b82 */ /* 0x000ea20000000a00 */
[----:B------:R-:W2:Y:S02]  /*0200*/  LDCU.64 UR4, c[0x0][0x358] ;  /* 0x00006b00ff0477ac */ /* 0x000ea40008000a00 */
[----:B--2---:R2:W5:Y:S01]  /*0210*/  LDG.E R38, desc[UR4][R38.64] ;  /* 0x0000000426267981 */ /* 0x004562000c1e1900 */
[----:B------:R-:W-:Y:S05]  /*0220*/  BRA `(.L_x_2) ;  /* 0x0000000000087947 */ /* 0x000fea0003800000 */
.L_x_3:
[----:B------:R-:W2:Y:S02]  /*0230*/  LDCU UR4, c[0x0][0x8a0] ;  /* 0x00011400ff0477ac */ /* 0x000ea40008000800 */
[----:B--2---:R-:W-:Y:S02]  /*0240*/  MOV R38, UR4 ;  /* 0x0000000400267c02 */ /* 0x004fe40008000f00 */
.L_x_2:
[----:B------:R-:W-:Y:S01]  /*0250*/  IMAD.U32 R0, RZ, RZ, UR17 ;  /* 0x00000011ff007e24 */ /* 0x000fe2000f8e00ff */
[----:B------:R-:W-:Y:S04]  /*0260*/  BSSY.RECONVERGENT B0, `(.L_x_4) ;  /* 0x000000c000007945 */ /* 0x000fe80003800200 */
[C---:B------:R-:W-:Y:S02]  /*0270*/  ISETP.NE.OR P1, PT, R0.reuse, 0x1, !P3 ;  /* 0x000000010000780c */ /* 0x040fe40005f25670 */
[----:B------:R-:W-:-:S11]  /*0280*/  ISETP.NE.OR P0, PT, R0, 0x3, !P3 ;  /* 0x000000030000780c */ /* 0x000fd60005f05670 */
[----:B------:R-:W-:Y:S05]  /*0290*/  @P1 BRA `(.L_x_5) ;  /* 0x0000000000201947 */ /* 0x000fea0003800000 */
[----:B------:R-:W3:Y:S02]  /*02a0*/  LDCU.64 UR4, c[0x0][0x348] ;  /* 0x00006900ff0477ac */ /* 0x000ee40008000a00 */
[----:B---3--:R-:W-:Y:S02]  /*02b0*/  UIADD3 UR6, UP1, UPT, UR4, 0x80, URZ ;  /* 0x0000008004067890 */ /* 0x008fe4000ff3e0ff */
[----:B------:R-:W-:Y:S02]  /*02c0*/  UIADD3 UR4, UP0, UPT, UR4, 0x180, URZ ;  /* 0x0000018004047890 */ /* 0x000fe4000ff1e0ff */
[----:B------:R-:W-:Y:S02]  /*02d0*/  UIADD3.X UR7, UPT, UPT, URZ, UR5, URZ, UP1, !UPT ;  /* 0x00000005ff077290 */ /* 0x000fe40008ffe4ff */
[----:B------:R-:W-:-:S07]  /*02e0*/  UIADD3.X UR5, UPT, UPT, URZ, UR5, URZ, UP0, !UPT ;  /* 0x00000005ff057290 */ /* 0x000fce00087fe4ff */
[----:B------:R3:W-:Y:S02]  /*02f0*/  UTMACCTL.PF [UR6] ;  /* 0x00000000060079b9 */ /* 0x0007e40008040000 */
[----:B------:R3:W-:Y:S02]  /*0300*/  UTMACCTL.PF [UR4] ;  /* 0x00000000040079b9 */ /* 0x0007e40008040000 */
[----:B---3--:R-:W-:Y:S01]  /*0310*/  NOP ;  /* 0x0000000000007918 */ /* 0x008fe20000000000 */
.L_x_5:
[----:B------:R-:W-:Y:S05]  /*0320*/  BSYNC.RECONVERGENT B0 ;  /* 0x0000000000007941 */ /* 0x000fea0003800200 */
.L_x_4:
[----:B------:R-:W-:Y:S04]  /*0330*/  BSSY.RECONVERGENT B0, `(.L_x_6) ;  /* 0x000000a000007945 */ /* 0x000fe80003800200 */
        /* <DEDUP_REMOVED lines=9> */
.L_x_7:
[----:B------:R-:W-:Y:S05]  /*03d0*/  BSYNC.RECONVERGENT B0 ;  /* 0x0000000000007941 */ /* 0x000fea0003800200 */
.L_x_6:
[----:B------:R-:W3:Y:S01]  /*03e0*/  LDCU.64 UR4, c[0x0][0x888] ;  /* 0x00011100ff0477ac */ /* 0x000ee20008000a00 */
[----:B------:R-:W-:Y:S02]  /*03f0*/  UISETP.EQ.U32.AND UP1, UPT, UR8, URZ, UPT ;  /* 0x000000ff0800728c */ /* 0x000fe4000bf22070 */
[----:B------:R-:W-:Y:S02]  /*0400*/  UPLOP3.LUT UP3, UPT, UPT, UPT, UPT, 0x80, 0x8 ;  /* 0x000000000008789c */ /* 0x000fe40003f6f070 */
[----:B---3--:R-:W-:-:S04]  /*0410*/  UISETP.NE.U32.AND UP0, UPT, UR4, URZ, UPT ;  /* 0x000000ff0400728c */ /* 0x008fc8000bf05070 */
[----:B------:R-:W-:-:S04]  /*0420*/  UISETP.NE.AND.EX UP0, UPT, UR5, URZ, UPT, UP0 ;  /* 0x000000ff0500728c */ /* 0x000fc8000bf05300 */
[----:B------:R-:W-:-:S04]  /*0430*/  UISETP.EQ.OR.EX UP2, UPT, UR9, URZ, !UP0, UP1 ;  /* 0x000000ff0900728c */ /* 0x000fc8000c742710 */
[----:B------:R-:W-:-:S06]  /*0440*/  UP2UR UR4, UPR, URZ, 0x4 ;  /* 0x00000004ff047883 */ /* 0x000fcc0008000000 */
[----:B------:R-:W-:Y:S01]  /*0450*/  MOV R88, UR4 ;  /* 0x0000000400587c02 */ /* 0x000fe20008000f00 */
[----:B------:R-:W-:Y:S06]  /*0460*/  BRA.U !UP2, `(.L_x_8) ;  /* 0x000000010a207547 */ /* 0x000fec000b800000 */
[----:B------:R-:W-:Y:S01]  /*0470*/  UISETP.NE.U32.AND UP1, UPT, UR8, URZ, UPT ;  /* 0x000000ff0800728c */ /* 0x000fe2000bf25070 */
[----:B-----5:R-:W-:Y:S01]  /*0480*/  FSETP.NEU.AND P0, PT, R41, RZ, PT ;  /* 0x000000ff2900720b */ /* 0x020fe20003f0d000 */
[----:B------:R-:W-:Y:S02]  /*0490*/  USEL UR4, URZ, 0xffffffff, UP0 ;  /* 0xffffffffff047887 */ /* 0x000fe40008000000 */
[----:B------:R-:W-:-:S10]  /*04a0*/  UISETP.NE.AND.EX UP1, UPT, UR9, URZ, UPT, UP1 ;  /* 0x000000ff0900728c */ /* 0x000fd4000bf25310 */
[----:B------:R-:W-:Y:S01]  /*04b0*/  VOTEU.ANY UP0, P0 ;  /* 0x0000000000ff7886 */ /* 0x000fe20000000100 */
[----:B------:R-:W-:-:S04]  /*04c0*/  @!UP1 USEL UR4, URZ, 0xffffffff, UP0 ;  /* 0xffffffffff049887 */ /* 0x000fc80008000000 */
[----:B------:R-:W-:-:S04]  /*04d0*/  ULOP3.LUT UR4, UR4, 0x1, URZ, 0xc0, !UPT ;  /* 0x0000000104047892 */ /* 0x000fc8000f8ec0ff */
[----:B------:R-:W-:-:S11]  /*04e0*/  UISETP.NE.U32.AND UP3, UPT, UR4, 0x1, UPT ;  /* 0x000000010400788c */ /* 0x000fd6000bf65070 */
.L_x_8:
[----:B-1----:R-:W1:Y:S01]  /*04f0*/  SHFL.IDX PT, R2, R86, RZ, 0x1f ;  /* 0x00001fff56027589 */ /* 0x002e6200000e0000 */
[----:B------:R-:W-:-:S04]  /*0500*/  UISETP.NE.AND UP0, UPT, UR17, 0x2, UPT ;  /* 0x000000021100788c */ /* 0x000fc8000bf05270 */
[----:B------:R-:W-:Y:S01]  /*0510*/  USEL UR48, URZ, 0x1, UP0 ;  /* 0x00000001ff307887 */ /* 0x000fe20008000000 */
[----:B-1----:R-:W-:-:S13]  /*0520*/  ISETP.NE.AND P0, PT, R2, RZ, PT ;  /* 0x000000ff0200720c */ /* 0x002fda0003f05270 */
[----:B------:R-:W-:Y:S05]  /*0530*/  @P0 BRA `(.L_x_9) ;  /* 0x0000000000600947 */ /* 0x000fea0003800000 */
[----:B------:R-:W1:Y:S01]  /*0540*/  S2UR UR4, SR_CgaCtaId ;  /* 0x00000000000479c3 */ /* 0x000e620000008800 */
[----:B------:R-:W-:Y:S01]  /*0550*/  UMOV UR5, 0x400 ;  /* 0x0000040000057882 */ /* 0x000fe20000000000 */
[----:B------:R-:W-:Y:S01]  /*0560*/  UMOV UR8, 0x1 ;  /* 0x0000000100087882 */ /* 0x000fe20000000000 */
[----:B------:R-:W-:Y:S01]  /*0570*/  UMOV UR6, 0x2 ;  /* 0x0000000200067882 */ /* 0x000fe20000000000 */
[----:B------:R-:W-:-:S04]  /*0580*/  UIADD3 UR8, UPT, UPT, -UR8, 0x100000, URZ ;  /* 0x0010000008087890 */ /* 0x000fc8000fffe1ff */
[----:B------:R-:W-:Y:S02]  /*0590*/  USHF.L.U32 UR9, UR8, 0xb, URZ ;  /* 0x0000000b08097899 */ /* 0x000fe400080006ff */
[----:B------:R-:W-:Y:S02]  /*05a0*/  USHF.L.U32 UR8, UR8, 0x1, URZ ;  /* 0x0000000108087899 */ /* 0x000fe400080006ff */
[----:B------:R-:W-:-:S04]  /*05b0*/  UIADD3 UR6, UPT, UPT, -UR6, 0x100000, URZ ;  /* 0x0010000006067890 */ /* 0x000fc8000fffe1ff */
[----:B------:R-:W-:Y:S02]  /*05c0*/  USHF.L.U32 UR7, UR6, 0xb, URZ ;  /* 0x0000000b06077899 */ /* 0x000fe400080006ff */
[----:B------:R-:W-:Y:S01]  /*05d0*/  USHF.L.U32 UR6, UR6, 0x1, URZ ;  /* 0x0000000106067899 */ /* 0x000fe200080006ff */
[----:B------:R-:W-:Y:S01]  /*05e0*/  ELECT P0, URZ, PT ;  /* 0x0000000000ff782f */ /* 0x000fe20003800000 */
[----:B-1----:R-:W-:Y:S01]  /*05f0*/  ULEA UR4, UR4, UR5, 0x18 ;  /* 0x0000000504047291 */ /* 0x002fe2000f8ec0ff */
[----:B------:R-:W1:Y:S11]  /*0600*/  FENCE.VIEW.ASYNC.S ;  /* 0x00000000000073c6 */ /* 0x000e760000000000 */
[----:B-1----:R1:W3:Y:S01]  /*0610*/  SYNCS.EXCH.64 URZ, [UR4], UR8 ;  /* 0x0000000804ff75b2 */ /* 0x0022e20008000100 */
[----:B------:R1:W4:Y:S01]  /*0620*/  SYNCS.EXCH.64 URZ, [UR4+0x28], UR6 ;  /* 0x0000280604ff75b2 */ /* 0x0003220008000100 */
[----:B------:R1:W1:Y:S01]  /*0630*/  SYNCS.EXCH.64 URZ, [UR4+0x8], UR8 ;  /* 0x0000080804ff75b2 */ /* 0x0002620008000100 */
[----:B------:R1:W1:Y:S01]  /*0640*/  SYNCS.EXCH.64 URZ, [UR4+0x30], UR6 ;  /* 0x0000300604ff75b2 */ /* 0x0002620008000100 */
[----:B------:R1:W1:Y:S01]  /*0650*/  SYNCS.EXCH.64 URZ, [UR4+0x10], UR8 ;  /* 0x0000100804ff75b2 */ /* 0x0002620008000100 */
[----:B------:R1:W1:Y:S01]  /*0660*/  SYNCS.EXCH.64 URZ, [UR4+0x38], UR6 ;  /* 0x0000380604ff75b2 */ /* 0x0002620008000100 */
[----:B------:R1:W1:Y:S01]  /*0670*/  SYNCS.EXCH.64 URZ, [UR4+0x18], UR8 ;  /* 0x0000180804ff75b2 */ /* 0x0002620008000100 */
[----:B------:R1:W1:Y:S01]  /*0680*/  SYNCS.EXCH.64 URZ, [UR4+0x40], UR6 ;  /* 0x0000400604ff75b2 */ /* 0x0002620008000100 */
[----:B------:R1:W1:Y:S01]  /*0690*/  SYNCS.EXCH.64 URZ, [UR4+0x20], UR8 ;  /* 0x0000200804ff75b2 */ /* 0x0002620008000100 */
[----:B------:R1:W1:Y:S01]  /*06a0*/  SYNCS.EXCH.64 URZ, [UR4+0x48], UR6 ;  /* 0x0000480604ff75b2 */ /* 0x0002620008000100 */
[----:B------:R-:W-:Y:S01]  /*06b0*/  NOP ;  /* 0x0000000000007918 */ /* 0x000fe20000000000 */
.L_x_9:
[----:B------:R-:W2:Y:S01]  /*06c0*/  SHFL.IDX PT, R2, R86, RZ, 0x1f ;  /* 0x00001fff56027589 */ /* 0x000ea200000e0000 */
[----:B------:R-:W-:Y:S01]  /*06d0*/  NOP ;  /* 0x0000000000007918 */ /* 0x000fe20000000000 */
[----:B--2---:R-:W-:-:S13]  /*06e0*/  ISETP.NE.AND P0, PT, R2, 0x1, PT ;  /* 0x000000010200780c */ /* 0x004fda0003f05270 */
[----:B------:R-:W-:Y:S05]  /*06f0*/  @P0 BRA `(.L_x_10) ;  /* 0x0000000000580947 */ /* 0x000fea0003800000 */
[----:B-1----:R-:W1:Y:S01]  /*0700*/  S2UR UR4, SR_CgaCtaId ;  /* 0x00000000000479c3 */ /* 0x002e620000008800 */
        /* <DEDUP_REMOVED lines=12> */
[----:B-1----:R2:W1:Y:S01]  /*07d0*/  SYNCS.EXCH.64 URZ, [UR4+0x50], UR8 ;  /* 0x0000500804ff75b2 */ /* 0x0024620008000100 */
[----:B------:R2:W1:Y:S01]  /*07e0*/  SYNCS.EXCH.64 URZ, [UR4+0x70], UR6 ;  /* 0x0000700604ff75b2 */ /* 0x0004620008000100 */
[----:B------:R2:W1:Y:S01]  /*07f0*/  SYNCS.EXCH.64 URZ, [UR4+0x58], UR8 ;  /* 0x0000580804ff75b2 */ /* 0x0004620008000100 */
[----:B------:R2:W1:Y:S01]  /*0800*/  SYNCS.EXCH.64 URZ, [UR4+0x78], UR6 ;  /* 0x0000780604ff75b2 */ /* 0x0004620008000100 */
[----:B------:R2:W1:Y:S01]  /*0810*/  SYNCS.EXCH.64 URZ, [UR4+0x60], UR8 ;  /* 0x0000600804ff75b2 */ /* 0x0004620008000100 */
[----:B------:R2:W1:Y:S01]  /*0820*/  SYNCS.EXCH.64 URZ, [UR4+0x80], UR6 ;  /* 0x0000800604ff75b2 */ /* 0x0004620008000100 */
[----:B------:R2:W1:Y:S01]  /*0830*/  SYNCS.EXCH.64 URZ, [UR4+0x68], UR8 ;  /* 0x0000680804ff75b2 */ /* 0x0004620008000100 */
[----:B------:R2:W1:Y:S02]  /*0840*/  SYNCS.EXCH.64 URZ, [UR4+0x88], UR6 ;  /* 0x0000880604ff75b2 */ /* 0x0004640008000100 */
[----:B--2---:R-:W-:Y:S01]  /*0850*/  NOP ;  /* 0x0000000000007918 */ /* 0x004fe20000000000 */
.L_x_10:
[----:B------:R-:W2:Y:S01]  /*0860*/  SHFL.IDX PT, R2, R86, RZ, 0x1f ;  /* 0x00001fff56027589 */ /* 0x000ea200000e0000 */
[----:B------:R-:W-:Y:S01]  /*0870*/  NOP ;  /* 0x0000000000007918 */ /* 0x000fe20000000000 */
[----:B--2---:R-:W-:-:S13]  /*0880*/  ISETP.NE.AND P0, PT, R2, 0x3, PT ;  /* 0x000000030200780c */ /* 0x004fda0003f05270 */
[----:B------:R-:W-:Y:S05]  /*0890*/  @P0 BRA `(.L_x_11) ;  /* 0x0000000000300947 */ /* 0x000fea0003800000 */
[----:B-1----:R-:W1:Y:S01]  /*08a0*/  S2UR UR6, SR_CgaCtaId ;  /* 0x00000000000679c3 */ /* 0x002e620000008800 */
[----:B------:R-:W-:Y:S01]  /*08b0*/  UMOV UR4, 0x400 ;  /* 0x0000040000047882 */ /* 0x000fe20000000000 */
[----:B------:R-:W-:Y:S01]  /*08c0*/  UMOV UR5, 0x20 ;  /* 0x0000002000057882 */ /* 0x000fe20000000000 */
[----:B------:R-:W-:Y:S01]  /*08d0*/  ELECT P0, URZ, PT ;  /* 0x0000000000ff782f */ /* 0x000fe20003800000 */
[----:B-1----:R-:W-:Y:S02]  /*08e0*/  ULEA UR6, UR6, UR4, 0x18 ;  /* 0x0000000406067291 */ /* 0x002fe4000f8ec0ff */
[----:B------:R-:W-:-:S04]  /*08f0*/  UIADD3 UR4, UPT, UPT, -UR5, 0x100000, URZ ;  /* 0x0010000005047890 */ /* 0x000fc8000fffe1ff */
[----:B------:R-:W-:Y:S02]  /*0900*/  USHF.L.U32 UR5, UR4, 0xb, URZ ;  /* 0x0000000b04057899 */ /* 0x000fe400080006ff */
[----:B------:R-:W-:Y:S01]  /*0910*/  USHF.L.U32 UR4, UR4, 0x1, URZ ;  /* 0x0000000104047899 */ /* 0x000fe200080006ff */
[----:B------:R-:W1:Y:S11]  /*0920*/  FENCE.VIEW.ASYNC.S ;  /* 0x00000000000073c6 */ /* 0x000e760000000000 */
[----:B-1----:R2:W1:Y:S01]  /*0930*/  SYNCS.EXCH.64 URZ, [UR6+0x90], UR4 ;  /* 0x0000900406ff75b2 */ /* 0x0024620008000100 */
[----:B------:R2:W1:Y:S02]  /*0940*/  SYNCS.EXCH.64 URZ, [UR6+0x98], UR4 ;  /* 0x0000980406ff75b2 */ /* 0x0004640008000100 */
[----:B--2---:R-:W-:Y:S01]  /*0950*/  NOP ;  /* 0x0000000000007918 */ /* 0x004fe20000000000 */
.L_x_11:
[----:B------:R-:W2:Y:S01]  /*0960*/  SHFL.IDX PT, R2, R86, RZ, 0x1f ;  /* 0x00001fff56027589 */ /* 0x000ea200000e0000 */
[----:B------:R-:W-:Y:S01]  /*0970*/  NOP ;  /* 0x0000000000007918 */ /* 0x000fe20000000000 */
[----:B--2---:R-:W-:-:S13]  /*0980*/  ISETP.NE.AND P0, PT, R2, 0x4, PT ;  /* 0x000000040200780c */ /* 0x004fda0003f05270 */
[----:B------:R-:W-:Y:S05]  /*0990*/  @P0 BRA `(.L_x_12) ;  /* 0x00000000004c0947 */ /* 0x000fea0003800000 */
[----:B-1----:R-:W1:Y:S01]  /*09a0*/  S2UR UR6, SR_CgaCtaId ;  /* 0x00000000000679c3 */ /* 0x002e620000008800 */
[----:B------:R-:W-:Y:S01]  /*09b0*/  UMOV UR4, 0x1e0 ;  /* 0x000001e000047882 */ /* 0x000fe20000000000 */
[----:B------:R-:W-:Y:S01]  /*09c0*/  UMOV UR5, 0x400 ;  /* 0x0000040000057882 */ /* 0x000fe20000000000 */
[----:B------:R-:W-:Y:S01]  /*09d0*/  USEL UR4, UR4, 0x1a0, UP3 ;  /* 0x000001a004047887 */ /* 0x000fe20009800000 */
[----:B------:R-:W-:Y:S01]  /*09e0*/  UMOV UR8, 0x1 ;  /* 0x0000000100087882 */ /* 0x000fe20000000000 */
[----:B------:R-:W-:Y:S01]  /*09f0*/  ELECT P0, URZ, PT ;  /* 0x0000000000ff782f */ /* 0x000fe20003800000 */
[----:B------:R-:W-:-:S04]  /*0a00*/  UIADD3 UR8, UPT, UPT, -UR8, 0x100000, URZ ;  /* 0x0010000008087890 */ /* 0x000fc8000fffe1ff */
[----:B------:R-:W-:Y:S02]  /*0a10*/  USHF.L.U32 UR9, UR8, 0xb, URZ ;  /* 0x0000000b08097899 */ /* 0x000fe400080006ff */
[----:B------:R-:W-:Y:S02]  /*0a20*/  USHF.L.U32 UR8, UR8, 0x1, URZ ;  /* 0x0000000108087899 */ /* 0x000fe400080006ff */
[----:B-1----:R-:W-:Y:S02]  /*0a30*/  ULEA UR6, UR6, UR5, 0x18 ;  /* 0x0000000506067291 */ /* 0x002fe4000f8ec0ff */
[----:B------:R-:W-:-:S04]  /*0a40*/  UIADD3 UR4, UPT, UPT, -UR4, 0x100000, URZ ;  /* 0x0010000004047890 */ /* 0x000fc8000fffe1ff */
[----:B------:R-:W-:Y:S02]  /*0a50*/  USHF.L.U32 UR5, UR4, 0xb, URZ ;  /* 0x0000000b04057899 */ /* 0x000fe400080006ff */
[----:B------:R-:W-:Y:S01]  /*0a60*/  USHF.L.U32 UR4, UR4, 0x1, URZ ;  /* 0x0000000104047899 */ /* 0x000fe200080006ff */
[----:B------:R-:W1:Y:S03]  /*0a70*/  FENCE.VIEW.ASYNC.S ;  /* 0x00000000000073c6 */ /* 0x000e660000000000 */
[----:B-1----:R2:W1:Y:S08]  /*0a80*/  SYNCS.EXCH.64 URZ, [UR6+0xa0], UR8 ;  /* 0x0000a00806ff75b2 */ /* 0x0024700008000100 */
[----:B------:R2:W1:Y:S01]  /*0a90*/  SYNCS.EXCH.64 URZ, [UR6+0xb0], UR4 ;  /* 0x0000b00406ff75b2 */ /* 0x0004620008000100 */
[----:B------:R2:W1:Y:S01]  /*0aa0*/  SYNCS.EXCH.64 URZ, [UR6+0xa8], UR8 ;  /* 0x0000a80806ff75b2 */ /* 0x0004620008000100 */
[----:B------:R2:W1:Y:S02]  /*0ab0*/  SYNCS.EXCH.64 URZ, [UR6+0xb8], UR4 ;  /* 0x0000b80406ff75b2 */ /* 0x0004640008000100 */
[----:B--2---:R-:W-:Y:S01]  /*0ac0*/  NOP ;  /* 0x0000000000007918 */ /* 0x004fe20000000000 */
.L_x_12:
        /* <DEDUP_REMOVED lines=26> */
.L_x_13:
[----:B------:R-:W2:Y:S01]  /*0c70*/  SHFL.IDX PT, R2, R86, RZ, 0x1f ;  /* 0x00001fff56027589 */ /* 0x000ea200000e0000 */
[----:B------:R-:W-:Y:S01]  /*0c80*/  NOP ;  /* 0x0000000000007918 */ /* 0x000fe20000000000 */
[----:B--2---:R-:W-:-:S13]  /*0c90*/  ISETP.NE.AND P0, PT, R2, 0x3, PT ;  /* 0x000000030200780c */ /* 0x004fda0003f05270 */
[----:B------:R-:W-:Y:S05]  /*0ca0*/  @P0 BRA `(.L_x_14) ;  /* 0x0000000000380947 */ /* 0x000fea0003800000 */
[----:B------:R-:W2:Y:S01]  /*0cb0*/  S2UR UR5, SR_CgaCtaId ;  /* 0x00000000000579c3 */ /* 0x000ea20000008800 */
[----:B-1----:R-:W-:Y:S01]  /*0cc0*/  UMOV UR4, 0x400 ;  /* 0x0000040000047882 */ /* 0x002fe20000000000 */
[----:B------:R-:W-:Y:S01]  /*0cd0*/  UMOV UR6, 0x20 ;  /* 0x0000002000067882 */ /* 0x000fe20000000000 */
[----:B------:R-:W-:Y:S01]  /*0ce0*/  ELECT P0, URZ, PT ;  /* 0x0000000000ff782f */ /* 0x000fe20003800000 */
[----:B------:R-:W-:-:S04]  /*0cf0*/  UIADD3 UR6, UPT, UPT, -UR6, 0x100000, URZ ;  /* 0x0010000006067890 */ /* 0x000fc8000fffe1ff */
[----:B------:R-:W-:Y:S02]  /*0d00*/  USHF.L.U32 UR7, UR6, 0xb, URZ ;  /* 0x0000000b06077899 */ /* 0x000fe400080006ff */
[----:B------:R-:W-:Y:S02]  /*0d10*/  USHF.L.U32 UR6, UR6, 0x1, URZ ;  /* 0x0000000106067899 */ /* 0x000fe400080006ff */
[----:B--2---:R-:W-:Y:S01]  /*0d20*/  ULEA UR4, UR5, UR4, 0x18 ;  /* 0x0000000405047291 */ /* 0x004fe2000f8ec0ff */
[----:B------:R-:W1:Y:S11]  /*0d30*/  FENCE.VIEW.ASYNC.S ;  /* 0x00000000000073c6 */ /* 0x000e760000000000 */
[----:B-1----:R2:W1:Y:S01]  /*0d40*/  SYNCS.EXCH.64 URZ, [UR4+0x100], UR6 ;  /* 0x0001000604ff75b2 */ /* 0x0024620008000100 */
[----:B------:R2:W1:Y:S01]  /*0d50*/  SYNCS.EXCH.64 URZ, [UR4+0x110], UR6 ;  /* 0x0001100604ff75b2 */ /* 0x0004620008000100 */
[----:B------:R2:W1:Y:S01]  /*0d60*/  SYNCS.EXCH.64 URZ, [UR4+0x108], UR6 ;  /* 0x0001080604ff75b2 */ /* 0x0004620008000100 */
[----:B------:R2:W1:Y:S02]  /*0d70*/  SYNCS.EXCH.64 URZ, [UR4+0x118], UR6 ;  /* 0x0001180604ff75b2 */ /* 0x0004640008000100 */
[----:B--2---:R-:W-:Y:S01]  /*0d80*/  NOP ;  /* 0x0000000000007918 */ /* 0x004fe20000000000 */
.L_x_14:
[----:B-1----:R-:W1:Y:S01]  /*0d90*/  LDCU UR4, c[0x0][0x36c] ;  /* 0x00006d80ff0477ac */ /* 0x002e620008000800 */
[----:B------:R-:W-:Y:S01]  /*0da0*/  ISETP.NE.OR P3, PT, R0, 0x2, !P3 ;  /* 0x000000020000780c */ /* 0x000fe20005f65670 */
[----:B------:R-:W-:Y:S01]  /*0db0*/  NOP ;  /* 0x0000000000007918 */ /* 0x000fe20000000000 */
[----:B------:R-:W-:Y:S01]  /*0dc0*/  LOP3.LUT R0, R95, 0x1f, RZ, 0xc0, !PT ;  /* 0x0000001f5f007812 */ /* 0x000fe200078ec0ff */
[----:B------:R-:W-:Y:S02]  /*0dd0*/  UISETP.NE.AND UP4, UPT, UR17, URZ, UPT ;  /* 0x000000ff1100728c */ /* 0x000fe4000bf85270 */
[----:B-1----:R-:W-:-:S09]  /*0de0*/  UISETP.EQ.U32.AND UP5, UPT, UR4, 0x1, UPT ;  /* 0x000000010400788c */ /* 0x002fd2000bfa2070 */
[----:B------:R-:W-:Y:S05]  /*0df0*/  BRA.U !UP5, `(.L_x_15) ;  /* 0x000000010d087547 */ /* 0x000fea000b800000 */
[----:B---34-:R-:W-:Y:S01]  /*0e00*/  UCGABAR_ARV ;  /* 0x00000000000079c7 */ /* 0x018fe20008000000 */
[----:B------:R-:W-:Y:S05]  /*0e10*/  BRA `(.L_x_16) ;  /* 0x0000000000047947 */ /* 0x000fea0003800000 */
.L_x_15:
[----:B---34-:R-:W-:Y:S01]  /*0e20*/  NOP ;  /* 0x0000000000007918 */ /* 0x018fe20000000000 */
.L_x_16:
[----:B------:R-:W1:Y:S01]  /*0e30*/  S2UR UR7, SR_CTAID.X ;  /* 0x00000000000779c3 */ /* 0x000e620000002500 */
[----:B------:R-:W-:-:S05]  /*0e40*/  CS2R.32 R87, SR_CgaSize ;  /* 0x0000000000577805 */ /* 0x000fca0000008a00 */
[----:B------:R-:W-:-:S05]  /*0e50*/  IMAD R87, R87, -0xa0, RZ ;  /* 0xffffff6057577824 */ /* 0x000fca00078e02ff */
[----:B------:R-:W-:-:S14]  /*0e60*/  R2UR UR5, R87 ;  /* 0x00000000570572ca */ /* 0x000fdc00000e0000 */
[----:B------:R-:W2:Y:S01]  /*0e70*/  LDCU UR5, c[0x0][UR5+0x2b0] ;  /* 0x00005600050577ac */ /* 0x000ea20008000800 */
[----:B------:R-:W-:-:S05]  /*0e80*/  CS2R.32 R87, SR_CgaSize ;  /* 0x0000000000577805 */ /* 0x000fca0000008a00 */
[----:B------:R-:W-:-:S05]  /*0e90*/  IMAD R87, R87, -0xa0, RZ ;  /* 0xffffff6057577824 */ /* 0x000fca00078e02ff */
[----:B------:R-:W-:-:S14]  /*0ea0*/  R2UR UR4, R87 ;  /* 0x00000000570472ca */ /* 0x000fdc00000e0000 */
[----:B------:R-:W3:Y:S01]  /*0eb0*/  LDCU UR4, c[0x0][UR4+0x2b4] ;  /* 0x00005680040477ac */ /* 0x000ee20008000800 */
[----:B------:R-:W4:Y:S01]  /*0ec0*/  S2UR UR8, SR_CTAID.Y ;  /* 0x00000000000879c3 */ /* 0x000f220000002600 */
[----:B------:R-:W-:-:S05]  /*0ed0*/  CS2R.32 R87, SR_CgaSize ;  /* 0x0000000000577805 */ /* 0x000fca0000008a00 */
[----:B------:R-:W-:-:S05]  /*0ee0*/  IMAD R87, R87, -0xa0, RZ ;  /* 0xffffff6057577824 */ /* 0x000fca00078e02ff */
[----:B------:R-:W-:-:S14]  /*0ef0*/  R2UR UR9, R87 ;  /* 0x00000000570972ca */ /* 0x000fdc00000e0000 */
[----:B------:R-:W3:Y:S01]  /*0f00*/  LDCU UR9, c[0x0][UR9+0x2a0] ;  /* 0x00005400090977ac */ /* 0x000ee20008000800 */
[----:B------:R-:W4:Y:S01]  /*0f10*/  LDCU UR21, c[0x0][0xb24] ;  /* 0x00016480ff1577ac */ /* 0x000f220008000800 */
[----:B------:R-:W3:Y:S01]  /*0f20*/  S2UR UR10, SR_CgaCtaId ;  /* 0x00000000000a79c3 */ /* 0x000ee20000008800 */
[----:B------:R-:W-:-:S05]  /*0f30*/  CS2R.32 R87, SR_CgaSize ;  /* 0x0000000000577805 */ /* 0x000fca0000008a00 */
[----:B------:R-:W-:-:S05]  /*0f40*/  IMAD R87, R87, -0xa0, RZ ;  /* 0xffffff6057577824 */ /* 0x000fca00078e02ff */
[----:B------:R-:W-:-:S14]  /*0f50*/  R2UR UR59, R87 ;  /* 0x00000000573b72ca */ /* 0x000fdc00000e0000 */
[----:B------:R-:W3:Y:S01]  /*0f60*/  LDCU UR59, c[0x0][UR59+0x2a4] ;  /* 0x000054803b3b77ac */ /* 0x000ee20008000800 */
[----:B------:R-:W3:Y:S01]  /*0f70*/  LDCU UR42, c[0x0][0xb24] ;  /* 0x00016480ff2a77ac */ /* 0x000ee20008000800 */
[----:B-1----:R-:W-:Y:S01]  /*0f80*/  I2FP.F32.U32 R3, UR7 ;  /* 0x0000000700037c45 */ /* 0x002fe20008201000 */
[----:B------:R-:W1:Y:S01]  /*0f90*/  S2UR UR36, SR_CTAID.Z ;  /* 0x00000000002479c3 */ /* 0x000e620000002700 */
[----:B------:R-:W1:Y:S03]  /*0fa0*/  LDCU UR27, c[0x0][0xb30] ;  /* 0x00016600ff1b77ac */ /* 0x000e660008000800 */
[----:B--2---:R-:W-:Y:S01]  /*0fb0*/  FMUL R3, R3, UR5 ;  /* 0x0000000503037c20 */ /* 0x004fe20008400000 */
[----:B------:R-:W-:Y:S01]  /*0fc0*/  UMOV UR16, UR7 ;  /* 0x0000000700107c82 */ /* 0x000fe20008000000 */
[----:B----4-:R-:W-:Y:S01]  /*0fd0*/  UISETP.GE.AND UP2, UPT, UR21, 0x1, UPT ;  /* 0x000000011500788c */ /* 0x010fe2000bf46270 */
[----:B------:R-:W-:Y:S01]  /*0fe0*/  I2FP.F32.U32 R2, UR8 ;  /* 0x0000000800027c45 */ /* 0x000fe20008201000 */
[----:B------:R-:W-:-:S02]  /*0ff0*/  UMOV UR20, UR8 ;  /* 0x0000000800147c82 */ /* 0x000fc40008000000 */
[----:B------:R-:W2:Y:S02]  /*1000*/  F2I.U32.TRUNC.NTZ R3, R3 ;  /* 0x0000000300037305 */ /* 0x000ea4000020f000 */
[----:B---3--:R-:W-:Y:S01]  /*1010*/  FMUL R2, R2, UR4 ;  /* 0x0000000402027c20 */ /* 0x008fe20008400000 */
[----:B------:R-:W-:-:S05]  /*1020*/  USHF.L.U32 UR28, UR10, 0xc, URZ ;  /* 0x0000000c0a1c7899 */ /* 0x000fca00080006ff */
[----:B------:R-:W3:Y:S01]  /*1030*/  F2I.U32.TRUNC.NTZ R2, R2 ;  /* 0x0000000200027305 */ /* 0x000ee2000020f000 */
[----:B--2---:R-:W-:Y:S02]  /*1040*/  R2UR UR4, R3 ;  /* 0x00000000030472ca */ /* 0x004fe400000e0000 */
[----:B---3--:R-:W-:Y:S02]  /*1050*/  R2UR UR6, R2 ;  /* 0x00000000020672ca */ /* 0x008fe400000e0000 */
[----:B------:R-:W-:-:S09]  /*1060*/  PRMT R2, RZ, 0x7610, R2 ;  /* 0x00007610ff027816 */ /* 0x000fd20000000002 */
[----:B------:R-:W-:-:S04]  /*1070*/  UIADD3 UR5, UPT, UPT, -UR4, URZ, URZ ;  /* 0x000000ff04057290 */ /* 0x000fc8000fffe1ff */
[----:B------:R-:W-:Y:S02]  /*1080*/  UIMAD UR5, UR9, UR5, UR7 ;  /* 0x00000005090572a4 */ /* 0x000fe4000f8e0207 */
[----:B------:R-:W-:-:S04]  /*1090*/  UIADD3 UR4, UPT, UPT, -UR6, URZ, URZ ;  /* 0x000000ff06047290 */ /* 0x000fc8000fffe1ff */
[----:B------:R-:W-:Y:S01]  /*10a0*/  IMAD.U32 R87, RZ, RZ, UR5 ;  /* 0x00000005ff577e24 */ /* 0x000fe2000f8e00ff */
[----:B------:R-:W-:Y:S01]  /*10b0*/  UIMAD UR59, UR59, UR4, UR8 ;  /* 0x000000043b3b72a4 */ /* 0x000fe2000f8e0208 */
[----:B-1----:R-:W-:Y:S11]  /*10c0*/  BRA.U UP4, `(.L_x_17) ;  /* 0x0000000104287547 */ /* 0x002ff6000b800000 */
[----:B------:R-:W-:Y:S01]  /*10d0*/  R2UR UR4, R87 ;  /* 0x00000000570472ca */ /* 0x000fe200000e0000 */
[----:B------:R-:W-:Y:S02]  /*10e0*/  UISETP.NE.AND UP0, UPT, UR59, URZ, UPT ;  /* 0x000000ff3b00728c */ /* 0x000fe4000bf05270 */
[----:B------:R-:W-:-:S10]  /*10f0*/  UISETP.NE.AND UP1, UPT, UR59, 0x1, UPT ;  /* 0x000000013b00788c */ /* 0x000fd4000bf25270 */
[----:B------:R-:W-:-:S04]  /*1100*/  UISETP.EQ.OR UP0, UPT, UR4, URZ, !UP0 ;  /* 0x000000ff0400728c */ /* 0x000fc8000c702670 */
[----:B------:R-:W-:Y:S02]  /*1110*/  USEL UR5, URZ, 0x1, !UP0 ;  /* 0x00000001ff057887 */ /* 0x000fe4000c000000 */
[----:B------:R-:W-:Y:S02]  /*1120*/  UISETP.NE.AND UP0, UPT, UR4, URZ, UPT ;  /* 0x000000ff0400728c */ /* 0x000fe4000bf05270 */
[----:B------:R-:W-:-:S04]  /*1130*/  USEL UR4, URZ, 0x2, UP1 ;  /* 0x00000002ff047887 */ /* 0x000fc80008800000 */
[----:B------:R-:W-:-:S04]  /*1140*/  USEL UR4, UR4, 0x2, UP0 ;  /* 0x0000000204047887 */ /* 0x000fc80008000000 */
[----:B------:R-:W-:-:S06]  /*1150*/  UIADD3 UR4, UPT, UPT, UR5, UR4, URZ ;  /* 0x0000000405047290 */ /* 0x000fcc000fffe0ff */
[----:B------:R-:W-:Y:S02]  /*1160*/  MOV R2, UR4 ;  /* 0x0000000400027c02 */ /* 0x000fe40008000f00 */
.L_x_17:
[----:B------:R-:W-:Y:S05]  /*1170*/  BRA.U !UP2, `(.L_x_18) ;  /* 0x000000010ad47547 */ /* 0x000fea000b800000 */
[----:B------:R-:W1:Y:S01]  /*1180*/  LDCU.128 UR12, c[0x0][0xb10] ;  /* 0x00016200ff0c77ac */ /* 0x000e620008000c00 */
[----:B------:R-:W2:Y:S01]  /*1190*/  LDCU UR6, c[0x0][0x370] ;  /* 0x00006e00ff0677ac */ /* 0x000ea20008000800 */
[----:B------:R-:W3:Y:S01]  /*11a0*/  LDCU UR5, c[0x0][0x374] ;  /* 0x00006e80ff0577ac */ /* 0x000ee20008000800 */
[----:B------:R-:W4:Y:S01]  /*11b0*/  LDCU UR26, c[0x0][0xb0c] ;  /* 0x00016180ff1a77ac */ /* 0x000f220008000800 */
[----:B------:R-:W4:Y:S01]  /*11c0*/  LDCU UR4, c[0x0][0xb20] ;  /* 0x00016400ff0477ac */ /* 0x000f220008000800 */
[----:B------:R-:W4:Y:S01]  /*11d0*/  LDCU.64 UR8, c[0x0][0xb28] ;  /* 0x00016500ff0877ac */ /* 0x000f220008000a00 */
[----:B-1----:R-:W-:Y:S02]  /*11e0*/  UISETP.NE.AND UP0, UPT, UR14, 0x1, UPT ;  /* 0x000000010e00788c */ /* 0x002fe4000bf05270 */
[----:B---3--:R-:W-:Y:S02]  /*11f0*/  UIMAD.WIDE.U32 UR10, UR5, UR15, URZ ;  /* 0x0000000f050a72a5 */ /* 0x008fe4000f8e00ff */
[----:B--2---:R-:W-:-:S02]  /*1200*/  UIMAD.WIDE.U32 UR22, UR6, UR12, URZ ;  /* 0x0000000c061672a5 */ /* 0x004fc4000f8e00ff */
[----:B----4-:R-:W-:Y:S02]  /*1210*/  UISETP.NE.AND UP1, UPT, UR26, 0x1, UPT ;  /* 0x000000011a00788c */ /* 0x010fe4000bf25270 */
[----:B------:R-:W-:Y:S01]  /*1220*/  UISETP.NE.AND UP2, UPT, UR21, 0x1, UPT ;  /* 0x000000011500788c */ /* 0x000fe2000bf45270 */
[----:B------:R-:W-:Y:S02]  /*1230*/  UMOV UR10, UR11 ;  /* 0x0000000b000a7c82 */ /* 0x000fe40008000000 */
[----:B------:R-:W-:Y:S01]  /*1240*/  UMOV UR22, UR23 ;  /* 0x0000001700167c82 */ /* 0x000fe20008000000 */
[----:B------:R-:W-:Y:S02]  /*1250*/  @UP0 USHF.R.U32.HI UR5, URZ, UR4, UR10 ;  /* 0x00000004ff050299 */ /* 0x000fe4000801160a */
[----:B------:R-:W-:Y:S02]  /*1260*/  UIMAD.WIDE.U32 UR24, UR20, UR15, URZ ;  /* 0x0000000f141872a5 */ /* 0x000fe4000f8e00ff */
[----:B------:R-:W-:-:S02]  /*1270*/  UIMAD.WIDE.U32 UR10, UR5, UR8, URZ ;  /* 0x00000008050a72a5 */ /* 0x000fc4000f8e00ff */
[----:B------:R-:W-:Y:S02]  /*1280*/  @UP1 USHF.R.U32.HI UR6, URZ, UR13, UR22 ;  /* 0x0000000dff061299 */ /* 0x000fe40008011616 */
[----:B------:R-:W-:Y:S02]  /*1290*/  UIMAD.WIDE.U32 UR18, UR16, UR12, URZ ;  /* 0x0000000c101272a5 */ /* 0x000fe4000f8e00ff */
[----:B------:R-:W-:Y:S01]  /*12a0*/  UIMAD.WIDE.U32 UR22, UR6, UR8, URZ ;  /* 0x00000008061672a5 */ /* 0x000fe2000f8e00ff */
[----:B------:R-:W-:Y:S01]  /*12b0*/  UMOV UR24, UR25 ;  /* 0x0000001900187c82 */ /* 0x000fe20008000000 */
[----:B------:R-:W-:Y:S01]  /*12c0*/  UMOV UR10, UR11 ;  /* 0x0000000b000a7c82 */ /* 0x000fe20008000000 */
[----:B------:R-:W-:Y:S02]  /*12d0*/  USHF.R.U32.HI UR24, URZ, UR4, UR24 ;  /* 0x00000004ff187299 */ /* 0x000fe40008011618 */
[----:B------:R-:W-:Y:S02]  /*12e0*/  @UP2 USHF.R.U32.HI UR5, URZ, UR9, UR10 ;  /* 0x00000009ff052299 */ /* 0x000fe4000801160a */
[----:B------:R-:W-:Y:S01]  /*12f0*/  UMOV UR7, UR23 ;  /* 0x0000001700077c82 */ /* 0x000fe20008000000 */
[----:B------:R-:W-:Y:S01]  /*1300*/  UMOV UR18, UR19 ;  /* 0x0000001300127c82 */ /* 0x000fe20008000000 */
[----:B------:R-:W-:-:S02]  /*1310*/  @UP2 USHF.R.U32.HI UR6, URZ, UR9, UR7 ;  /* 0x00000009ff062299 */ /* 0x000fc40008011607 */
[----:B------:R-:W-:Y:S02]  /*1320*/  USHF.R.U32.HI UR18, URZ, UR13, UR18 ;  /* 0x0000000dff127299 */ /* 0x000fe40008011612 */
[----:B------:R-:W-:Y:S02]  /*1330*/  USEL UR4, UR20, UR24, !UP0 ;  /* 0x0000001814047287 */ /* 0x000fe4000c000000 */
[----:B------:R-:W-:Y:S02]  /*1340*/  UIMAD UR7, UR5, UR21, URZ ;  /* 0x00000015050772a4 */ /* 0x000fe4000f8e02ff */
[----:B------:R-:W-:Y:S02]  /*1350*/  USEL UR5, UR16, UR18, !UP1 ;  /* 0x0000001210057287 */ /* 0x000fe4000c800000 */
[----:B------:R-:W-:Y:S02]  /*1360*/  UIMAD UR12, UR6, UR21, URZ ;  /* 0x00000015060c72a4 */ /* 0x000fe4000f8e02ff */
[----:B------:R-:W-:-:S02]  /*1370*/  UISETP.GE.AND UP0, UPT, UR4, UR7, UPT ;  /* 0x000000070400728c */ /* 0x000fc4000bf06270 */
[----:B------:R-:W-:Y:S02]  /*1380*/  UIMAD.WIDE.U32 UR10, UR4, UR8, URZ ;  /* 0x00000008040a72a5 */ /* 0x000fe4000f8e00ff */
[----:B------:R-:W-:Y:S02]  /*1390*/  UISETP.GE.OR UP0, UPT, UR5, UR12, UP0 ;  /* 0x0000000c0500728c */ /* 0x000fe40008706670 */
[----:B------:R-:W-:Y:S02]  /*13a0*/  UIMAD.WIDE.U32 UR12, UR5, UR8, URZ ;  /* 0x00000008050c72a5 */ /* 0x000fe4000f8e00ff */
[----:B------:R-:W-:Y:S01]  /*13b0*/  UIADD3 UR10, UPT, UPT, -UR4, URZ, URZ ;  /* 0x000000ff040a7290 */ /* 0x000fe2000fffe1ff */
[----:B------:R-:W-:Y:S01]  /*13c0*/  UMOV UR8, UR11 ;  /* 0x0000000b00087c82 */ /* 0x000fe20008000000 */
[----:B------:R-:W-:Y:S02]  /*13d0*/  UIADD3 UR11, UPT, UPT, -UR5, URZ, URZ ;  /* 0x000000ff050b7290 */ /* 0x000fe4000fffe1ff */
[----:B------:R-:W-:-:S03]  /*13e0*/  USHF.R.U32.HI UR8, URZ, UR9, UR8 ;  /* 0x00000009ff087299 */ /* 0x000fc60008011608 */
[----:B------:R-:W-:Y:S01]  /*13f0*/  @!UP0 UMOV UR7, UR13 ;  /* 0x0000000d00078c82 */ /* 0x000fe20008000000 */
[----:B------:R-:W-:Y:S02]  /*1400*/  UIMAD UR20, UR14, UR10, UR20 ;  /* 0x0000000a0e1472a4 */ /* 0x000fe4000f8e0214 */
[----:B------:R-:W-:Y:S02]  /*1410*/  USEL UR8, UR4, UR8, !UP2 ;  /* 0x0000000804087287 */ /* 0x000fe4000d000000 */
[----:B------:R-:W-:Y:S02]  /*1420*/  @!UP0 USHF.R.U32.HI UR7, URZ, UR9, UR7 ;  /* 0x00000009ff078299 */ /* 0x000fe40008011607 */
[----:B------:R-:W-:Y:S02]  /*1430*/  UIADD3 UR9, UPT, UPT, -UR8, URZ, URZ ;  /* 0x000000ff08097290 */ /* 0x000fe4000fffe1ff */
[----:B------:R-:W-:Y:S02]  /*1440*/  @!UP0 USEL UR7, UR5, UR7, !UP2 ;  /* 0x0000000705078287 */ /* 0x000fe4000d000000 */
[----:B------:R-:W-:-:S02]  /*1450*/  UIMAD UR9, UR21, UR9, UR4 ;  /* 0x00000009150972a4 */ /* 0x000fc4000f8e0204 */
[----:B------:R-:W-:Y:S02]  /*1460*/  @!UP0 UIADD3 UR8, UPT, UPT, UR8, -UR7, URZ ;  /* 0x8000000708088290 */ /* 0x000fe4000fffe0ff */
[----:B------:R-:W-:Y:S02]  /*1470*/  @!UP0 UIMAD UR6, UR9, UR6, UR7 ;  /* 0x00000006090682a4 */ /* 0x000fe4000f8e0207 */
[----:B------:R-:W-:Y:S02]  /*1480*/  @!UP0 UIMAD UR4, UR8, UR21, UR5 ;  /* 0x00000015080482a4 */ /* 0x000fe4000f8e0205 */
[----:B------:R-:W-:Y:S02]  /*1490*/  UIMAD UR16, UR26, UR11, UR16 ;  /* 0x0000000b1a1072a4 */ /* 0x000fe4000f8e0210 */
[----:B------:R-:W-:Y:S01]  /*14a0*/  UIMAD UR20, UR4, UR14, UR20 ;  /* 0x0000000e041472a4 */ /* 0x000fe2000f8e0214 */
[----:B------:R-:W-:Y:S02]  /*14b0*/  @!UP0 UMOV UR5, UR6 ;  /* 0x0000000600058c82 */ /* 0x000fe40008000000 */
[----:B------:R-:W-:-:S12]  /*14c0*/  UIMAD UR16, UR5, UR26, UR16 ;  /* 0x0000001a051072a4 */ /* 0x000fd8000f8e0210 */
.L_x_18:
[----:B------:R-:W-:Y:S02]  /*14d0*/  UISETP.NE.AND UP1, UPT, UR27, 0x1, UPT ;  /* 0x000000011b00788c */ /* 0x000fe4000bf25270 */
[----:B------:R-:W-:Y:S02]  /*14e0*/  UISETP.NE.AND UP0, UPT, UR17, 0x2, UPT ;  /* 0x000000021100788c */ /* 0x000fe4000bf05270 */
[----:B------:R-:W-:-:S05]  /*14f0*/  ULOP3.LUT UR28, UR28, 0x1000, URZ, 0xc0, !UPT ;  /* 0x000010001c1c7892 */ /* 0x000fca000f8ec0ff */
[----:B------:R-:W-:Y:S07]  /*1500*/  BRA.U UP1, `(.L_x_19) ;  /* 0x0000000101447547 */ /* 0x000fee000b800000 */
[----:B------:R-:W1:Y:S01]  /*1510*/  LDCU.128 UR8, c[0x0][0xb10] ;  /* 0x00016200ff0877ac */ /* 0x000e620008000c00 */
[----:B------:R-:W2:Y:S01]  /*1520*/  LDCU UR12, c[0x0][0xb0c] ;  /* 0x00016180ff0c77ac */ /* 0x000ea20008000800 */
[----:B------:R-:W3:Y:S01]  /*1530*/  LDCU UR13, c[0x0][0xb20] ;  /* 0x00016400ff0d77ac */ /* 0x000ee20008000800 */
[----:B-1----:R-:W-:Y:S02]  /*1540*/  UIMAD.WIDE.U32 UR6, UR16, UR8, URZ ;  /* 0x00000008100672a5 */ /* 0x002fe4000f8e00ff */
[----:B------:R-:W-:Y:S02]  /*1550*/  UIMAD.WIDE.U32 UR4, UR20, UR11, URZ ;  /* 0x0000000b140472a5 */ /* 0x000fe4000f8e00ff */
[----:B--2---:R-:W-:Y:S02]  /*1560*/  UISETP.NE.AND UP2, UPT, UR12, 0x1, UPT ;  /* 0x000000010c00788c */ /* 0x004fe4000bf45270 */
[----:B------:R-:W-:Y:S01]  /*1570*/  UISETP.NE.AND UP1, UPT, UR10, 0x1, UPT ;  /* 0x000000010a00788c */ /* 0x000fe2000bf25270 */
[----:B------:R-:W-:-:S02]  /*1580*/  UMOV UR6, UR7 ;  /* 0x0000000700067c82 */ /* 0x000fc40008000000 */
[----:B------:R-:W-:Y:S01]  /*1590*/  UMOV UR4, UR5 ;  /* 0x0000000500047c82 */ /* 0x000fe20008000000 */
[----:B------:R-:W-:Y:S02]  /*15a0*/  USHF.R.U32.HI UR6, URZ, UR9, UR6 ;  /* 0x00000009ff067299 */ /* 0x000fe40008011606 */
[----:B---3--:R-:W-:Y:S02]  /*15b0*/  USHF.R.U32.HI UR4, URZ, UR13, UR4 ;  /* 0x0000000dff047299 */ /* 0x008fe40008011604 */
[----:B------:R-:W-:Y:S02]  /*15c0*/  USEL UR5, UR16, UR6, !UP2 ;  /* 0x0000000610057287 */ /* 0x000fe4000d000000 */
[----:B------:R-:W-:-:S04]  /*15d0*/  USEL UR4, UR20, UR4, !UP1 ;  /* 0x0000000414047287 */ /* 0x000fc8000c800000 */
[----:B------:R-:W-:Y:S02]  /*15e0*/  UIADD3 UR6, UPT, UPT, UR5, -UR4, URZ ;  /* 0x8000000405067290 */ /* 0x000fe4000fffe0ff */
[----:B------:R-:W-:Y:S02]  /*15f0*/  UIADD3 UR4, UPT, UPT, -UR5, UR4, URZ ;  /* 0x0000000405047290 */ /* 0x000fe4000fffe1ff */
[----:B------:R-:W-:Y:S02]  /*1600*/  UIMAD UR20, UR6, UR10, UR20 ;  /* 0x0000000a061472a4 */ /* 0x000fe4000f8e0214 */
[----:B------:R-:W-:-:S12]  /*1610*/  UIMAD UR16, UR4, UR12, UR16 ;  /* 0x0000000c041072a4 */ /* 0x000fd8000f8e0210 */
.L_x_19:
[----:B------:R-:W-:Y:S05]  /*1620*/  BRA.U !UP5, `(.L_x_20) ;  /* 0x000000010d0c7547 */ /* 0x000fea000b800000 */
[----:B------:R-:W-:Y:S01]  /*1630*/  UCGABAR_WAIT ;  /* 0x0000000000007dc7 */ /* 0x000fe20008000000 */
[----:B------:R-:W-:Y:S01]  /*1640*/  CCTL.IVALL ;  /* 0x00000000ff00798f */ /* 0x000fe20002000000 */
[----:B------:R-:W-:Y:S05]  /*1650*/  BRA `(.L_x_21) ;  /* 0x0000000000047947 */ /* 0x000fea0003800000 */
.L_x_20:
[----:B------:R-:W-:Y:S06]  /*1660*/  BAR.SYNC.DEFER_BLOCKING 0x0 ;  /* 0x0000000000007b1d */ /* 0x000fec0000010000 */
.L_x_21:
[----:B------:R-:W-:Y:S05]  /*1670*/  BRA.U UP0, `(.L_x_22) ;  /* 0x0000001100dc7547 */ /* 0x000fea000b800000 */
[----:B------:R-:W1:Y:S01]  /*1680*/  LDCU UR6, c[0x0][0x38c] ;  /* 0x00007180ff0677ac */ /* 0x000e620008000800 */
[----:B------:R-:W2:Y:S01]  /*1690*/  S2UR UR8, SR_CgaCtaId ;  /* 0x00000000000879c3 */ /* 0x000ea20000008800 */
[----:B------:R-:W-:Y:S01]  /*16a0*/  PLOP3.LUT P1, PT, PT, PT, UP3, 0x80, 0x8 ;  /* 0x000000000008781c */ /* 0x000fe20003f2f038 */
[----:B------:R-:W-:Y:S01]  /*16b0*/  IMAD.MOV.U32 R12, RZ, RZ, 0x1 ;  /* 0x00000001ff0c7424 */ /* 0x000fe200078e00ff */
[----:B------:R-:W-:Y:S01]  /*16c0*/  UMOV UR7, 0x400 ;  /* 0x0000040000077882 */ /* 0x000fe20000000000 */
[----:B------:R-:W-:Y:S01]  /*16d0*/  UISETP.NE.AND UP1, UPT, UR17, URZ, UPT ;  /* 0x000000ff1100728c */ /* 0x000fe2000bf25270 */
[----:B------:R-:W-:Y:S02]  /*16e0*/  ISETP.EQ.OR P2, PT, R0, RZ, P3 ;  /* 0x000000ff0000720c */ /* 0x000fe40001f42670 */
[----:B------:R-:W-:Y:S02]  /*16f0*/  CS2R R10, SRZ ;  /* 0x00000000000a7805 */ /* 0x000fe4000001ff00 */
[----:B------:R-:W-:Y:S01]  /*1700*/  PLOP3.LUT P1, PT, P1, PT, PT, 0x8, 0x80 ;  /* 0x000000000080781c */ /* 0x000fe20000f2e170 */
[----:B------:R-:W-:Y:S01]  /*1710*/  IMAD.MOV.U32 R9, RZ, RZ, RZ ;  /* 0x000000ffff097224 */ /* 0x000fe200078e00ff */
[----:B------:R-:W3:Y:S01]  /*1720*/  LDCU UR40, c[0x0][0x370] ;  /* 0x00006e00ff2877ac */ /* 0x000ee20008000800 */
[----:B------:R-:W-:Y:S01]  /*1730*/  IMAD.MOV.U32 R8, RZ, RZ, 0x1 ;  /* 0x00000001ff087424 */ /* 0x000fe200078e00ff */
[----:B------:R-:W4:Y:S01]  /*1740*/  LDCU.64 UR26, c[0x0][0x348] ;  /* 0x00006900ff1a77ac */ /* 0x000f220008000a00 */
[----:B-1----:R-:W-:-:S02]  /*1750*/  UIADD3 UR5, UPT, UPT, UR6, 0x7f, URZ ;  /* 0x0000007f06057890 */ /* 0x002fc4000fffe0ff */
[----:B------:R-:W-:Y:S02]  /*1760*/  USHF.R.U32.HI UR45, URZ, 0x7, UR28 ;  /* 0x00000007ff2d7899 */ /* 0x000fe4000801161c */
[----:B------:R-:W-:Y:S02]  /*1770*/  USHF.R.S32.HI UR4, URZ, 0x1f, UR5 ;  /* 0x0000001fff047899 */ /* 0x000fe40008011405 */
[----:B------:R-:W-:Y:S02]  /*1780*/  UIADD3 UR46, UPT, UPT, UR6, 0xfe, URZ ;  /* 0x000000fe062e7890 */ /* 0x000fe4000fffe0ff */
[----:B------:R-:W-:Y:S02]  /*1790*/  ULEA.HI UR4, UR4, UR5, URZ, 0x7 ;  /* 0x0000000504047291 */ /* 0x000fe4000f8f38ff */
[----:B--2---:R-:W-:Y:S02]  /*17a0*/  ULEA UR7, UR8, UR7, 0x18 ;  /* 0x0000000708077291 */ /* 0x004fe4000f8ec0ff */
[----:B------:R-:W-:-:S02]  /*17b0*/  USHF.R.S32.HI UR43, URZ, 0x7, UR4 ;  /* 0x00000007ff2b7899 */ /* 0x000fc40008011404 */
[----:B------:R-:W-:Y:S02]  /*17c0*/  UIADD3 UR4, UPT, UPT, UR6, -0x1, URZ ;  /* 0xffffffff06047890 */ /* 0x000fe4000fffe0ff */
[----:B------:R-:W-:Y:S02]  /*17d0*/  UISETP.LT.U32.AND UP0, UPT, UR43, 0x5, UPT ;  /* 0x000000052b00788c */ /* 0x000fe4000bf01070 */
[----:B------:R-:W-:Y:S02]  /*17e0*/  UISETP.GE.U32.AND UP2, UPT, UR4, -0xff, UPT ;  /* 0xffffff010400788c */ /* 0x000fe4000bf46070 */
[----:B------:R-:W-:Y:S01]  /*17f0*/  USEL UR41, UR43, 0x5, UP0 ;  /* 0x000000052b297887 */ /* 0x000fe20008000000 */
[----:B------:R-:W1:Y:S03]  /*1800*/  LDCU UR39, c[0x0][0x374] ;  /* 0x00006e80ff2777ac */ /* 0x000e660008000800 */
[----:B------:R-:W-:-:S02]  /*1810*/  UIADD3 UR21, UPT, UPT, UR41, -0x1, URZ ;  /* 0xffffffff29157890 */ /* 0x000fc4000fffe0ff */
[----:B------:R-:W-:-:S03]  /*1820*/  USEL UR24, UR48, 0x2, UP1 ;  /* 0x0000000230187887 */ /* 0x000fc60008800000 */
[----:B------:R-:W-:Y:S02]  /*1830*/  @UP2 UIADD3 UR21, UPT, UPT, UR41, URZ, URZ ;  /* 0x000000ff29152290 */ /* 0x000fe4000fffe0ff */
[----:B------:R-:W-:Y:S02]  /*1840*/  UIADD3 UR29, UPT, UPT, UR7, 0x6400, UR28 ;  /* 0x00006400071d7890 */ /* 0x000fe4000fffe01c */
[----:B------:R-:W-:Y:S02]  /*1850*/  UIADD3 UR44, UPT, UPT, UR43, -UR41, URZ ;  /* 0x800000292b2c7290 */ /* 0x000fe4000fffe0ff */
[----:B------:R-:W-:Y:S01]  /*1860*/  UIADD3 UR21, UPT, UPT, UR21, 0x1, URZ ;  /* 0x0000000115157890 */ /* 0x000fe2000fffe0ff */
[----:B---34-:R-:W-:-:S11]  /*1870*/  UMOV UR5, URZ ;  /* 0x000000ff00057c82 */ /* 0x018fd60008000000 */
.L_x_42:
[----:B------:R-:W2:Y:S02]  /*1880*/  S2UR UR4, SR_CgaCtaId ;  /* 0x00000000000479c3 */ /* 0x000ea40000008800 */
[----:B--2---:R-:W-:-:S09]  /*1890*/  UISETP.NE.AND UP0, UPT, UR4, URZ, UPT ;  /* 0x000000ff0400728c */ /* 0x004fd2000bf05270 */
[----:B-1----:R-:W-:Y:S05]  /*18a0*/  BRA.U UP0, `(.L_x_23) ;  /* 0x0000000100287547 */ /* 0x002fea000b800000 */
[----:B------:R-:W-:Y:S02]  /*18b0*/  LEA R0, R9, UR7, 0x3 ;  /* 0x0000000709007c11 */ /* 0x000fe4000f8e18ff */
[----:B------:R-:W-:-:S04]  /*18c0*/  SHF.L.U32 R3, R8, 0x1f, RZ ;  /* 0x0000001f08037819 */ /* 0x000fc800000006ff */
[----:B------:R-:W2:Y:S02]  /*18d0*/  SYNCS.PHASECHK.TRANS64.TRYWAIT P0, [R0+URZ+0x110], R3 ;  /* 0x00011003000075a7 */ /* 0x000ea400080011ff */
[----:B--2---:R-:W-:Y:S05]  /*18e0*/  @!P0 BRA `(.L_x_24) ;  /* 0x0000007c00b08947 */ /* 0x004fea0003800000 */
.L_x_133:
[----:B------:R3:W-:Y:S01]  /*18f0*/  SYNCS.ARRIVE.TRANS64.A1T0 RZ, [R0+URZ+0x100], RZ ;  /* 0x000100ff00ff79a7 */ /* 0x0007e200081000ff */
[----:B------:R-:W-:-:S05]  /*1900*/  VIADD R9, R9, 0x1 ;  /* 0x0000000109097836 */ /* 0x000fca0000000000 */
[----:B------:R-:W-:-:S04]  /*1910*/  ISETP.NE.AND P0, PT, R9, 0x2, PT ;  /* 0x000000020900780c */ /* 0x000fc80003f05270 */
[----:B--2---:R-:W-:Y:S02]  /*1920*/  SEL R3, RZ, 0x1, P0 ;  /* 0x00000001ff037807 */ /* 0x004fe40000000000 */
[----:B------:R-:W-:Y:S02]  /*1930*/  SEL R9, R9, RZ, P0 ;  /* 0x000000ff09097207 */ /* 0x000fe40000000000 */
[----:B------:R-:W-:-:S07]  /*1940*/  LOP3.LUT R8, R8, R3, RZ, 0x3c, !PT ;  /* 0x0000000308087212 */ /* 0x000fce00078e3cff */
.L_x_23:
[----:B------:R-:W-:Y:S01]  /*1950*/  ULEA UR4, UR5, UR7, 0x3 ;  /* 0x0000000705047291 */ /* 0x000fe2000f8e18ff */
[----:B---3--:R-:W-:Y:S01]  /*1960*/  SHF.L.U32 R0, R12, 0x1f, RZ ;  /* 0x0000001f0c007819 */ /* 0x008fe200000006ff */
[----:B------:R-:W-:Y:S02]  /*1970*/  UISETP.GE.U32.AND UP0, UPT, UR46, 0xff, UPT ;  /* 0x000000ff2e00788c */ /* 0x000fe4000bf06070 */
[----:B------:R-:W-:Y:S02]  /*1980*/  USHF.L.U32 UR11, UR20, 0x8, URZ ;  /* 0x00000008140b7899 */ /* 0x000fe400080006ff */
[----:B------:R-:W-:Y:S01]  /*1990*/  ULEA UR35, UR16, UR45, 0x6 ;  /* 0x0000002d10237291 */ /* 0x000fe2000f8e30ff */
[----:B------:R-:W-:Y:S02]  /*19a0*/  UMOV UR13, URZ ;  /* 0x000000ff000d7c82 */ /* 0x000fe40008000000 */
[----:B------:R2:W3:Y:S02]  /*19b0*/  SYNCS.PHASECHK.TRANS64.TRYWAIT P0, [UR4+0x28], R0 ;  /* 0x00002800ff0075a7 */ /* 0x0004e40008001104 */
[----:B------:R-:W-:Y:S07]  /*19c0*/  BRA.U !UP0, `(.L_x_25) ;  /* 0x0000000108bc7547 */ /* 0x000fee000b800000 */
[----:B------:R-:W-:Y:S01]  /*19d0*/  UMOV UR6, URZ ;  /* 0x000000ff00067c82 */ /* 0x000fe20008000000 */
[----:B------:R-:W-:-:S05]  /*19e0*/  UMOV UR4, UR5 ;  /* 0x0000000500047c82 */ /* 0x000fca0008000000 */
.L_x_31:
[----:B------:R-:W-:Y:S01]  /*19f0*/  ULEA UR33, UR4, UR7, 0x3 ;  /* 0x0000000704217291 */ /* 0x000fe2000f8e18ff */
[----:B---3--:R-:W-:Y:S01]  /*1a00*/  @!P3 MOV R2, 0xa000 ;  /* 0x0000a0000002b802 */ /* 0x008fe20000000f00 */
[----:B-1-3--:R-:W-:Y:S10]  /*1a10*/  @P0 BRA `(.L_x_26) ;  /* 0x00000000000c0947 */ /* 0x00aff40003800000 */
[----:B------:R-:W-:-:S04]  /*1a20*/  SHF.L.U32 R3, R12, 0x1f, RZ ;  /* 0x0000001f0c037819 */ /* 0x000fc800000006ff */
[----:B------:R-:W3:Y:S02]  /*1a30*/  SYNCS.PHASECHK.TRANS64.TRYWAIT P0, [UR33+0x28], R3 ;  /* 0x00002803ff0075a7 */ /* 0x000ee40008001121 */
[----:B---3--:R-:W-:Y:S05]  /*1a40*/  @!P0 BRA `(.L_x_27) ;  /* 0x0000007c006c8947 */ /* 0x008fea0003800000 */
.L_x_26:
[----:B------:R3:W-:Y:S01]  /*1a50*/  @!P3 SYNCS.ARRIVE.TRANS64 RZ, [UR33], R2 ;  /* 0x00000002ffffb9a7 */ /* 0x0007e20008000021 */
[----:B------:R-:W-:-:S04]  /*1a60*/  ULOP3.LUT UR5, UR24, 0x2, URZ, 0xfc, !UPT ;  /* 0x0000000218057892 */ /* 0x000fc8000f8efcff */
[----:B------:R-:W-:-:S09]  /*1a70*/  UISETP.NE.AND UP0, UPT, UR5, 0x2, UPT ;  /* 0x000000020500788c */ /* 0x000fd2000bf05270 */
[----:B------:R-:W-:Y:S05]  /*1a80*/  BRA.U UP0, `(.L_x_28) ;  /* 0x0000000100047547 */ /* 0x000fea000b800000 */
[----:B-1----:R-:W-:Y:S05]  /*1a90*/  BPT.TRAP 0x1 ;  /* 0x000000040000795c */ /* 0x002fea0000300000 */
.L_x_28:
[----:B------:R-:W-:Y:S04]  /*1aa0*/  BSSY.RECONVERGENT B0, `(.L_x_29) ;  /* 0x0000003000007945 */ /* 0x000fe80003800200 */
[----:B------:R-:W-:Y:S05]  /*1ab0*/  @P2 BRA `(.L_x_30) ;  /* 0x0000000000042947 */ /* 0x000fea0003800000 */
[----:B-1----:R-:W-:Y:S05]  /*1ac0*/  BPT.TRAP 0x1 ;  /* 0x000000040000795c */ /* 0x002fea0000300000 */
.L_x_30:
[----:B-1----:R-:W-:Y:S05]  /*1ad0*/  BSYNC.RECONVERGENT B0 ;  /* 0x0000000000007941 */ /* 0x002fea0003800200 */
.L_x_29:
[----:B------:R-:W-:Y:S02]  /*1ae0*/  UIADD3 UR5, UPT, UPT, UR4, 0x1, URZ ;  /* 0x0000000104057890 */ /* 0x000fe4000fffe0ff */
[----:B------:R-:W-:Y:S02]  /*1af0*/  ULEA UR32, UR4, UR28, 0xd ;  /* 0x0000001c04207291 */ /* 0x000fe4000f8e68ff */
[----:B------:R-:W-:Y:S02]  /*1b00*/  UISETP.NE.AND UP0, UPT, UR5, 0x5, UPT ;  /* 0x000000050500788c */ /* 0x000fe4000bf05270 */
[----:B------:R-:W-:Y:S02]  /*1b10*/  UIADD3 UR16, UP1, UPT, UR26, 0x80, URZ ;  /* 0x000000801a107890 */ /* 0x000fe4000ff3e0ff */
[----:B------:R-:W-:Y:S02]  /*1b20*/  USEL UR9, URZ, 0x1, UP0 ;  /* 0x00000001ff097887 */ /* 0x000fe40008000000 */
[----:B------:R-:W-:-:S02]  /*1b30*/  USEL UR5, UR5, URZ, UP0 ;  /* 0x000000ff05057287 */ /* 0x000fc40008000000 */
[----:B------:R-:W-:Y:S02]  /*1b40*/  UIADD3 UR14, UP0, UPT, UR26, 0x180, URZ ;  /* 0x000001801a0e7890 */ /* 0x000fe4000ff1e0ff */
[----:B------:R-:W-:Y:S01]  /*1b50*/  ULEA UR8, UR5, UR7, 0x3 ;  /* 0x0000000705087291 */ /* 0x000fe2000f8e18ff */
[----:B------:R-:W-:Y:S01]  /*1b60*/  LOP3.LUT R12, R12, UR9, RZ, 0x3c, !PT ;  /* 0x000000090c0c7c12 */ /* 0x000fe2000f8e3cff */
[----:B------:R-:W-:Y:S02]  /*1b70*/  USHF.L.U32 UR34, UR6, 0x7, URZ ;  /* 0x0000000706227899 */ /* 0x000fe400080006ff */
[----:B------:R-:W-:Y:S01]  /*1b80*/  UIADD3.X UR17, UPT, UPT, URZ, UR27, URZ, UP1, !UPT ;  /* 0x0000001bff117290 */ /* 0x000fe20008ffe4ff */
[----:B--2---:R-:W-:Y:S01]  /*1b90*/  SHF.L.U32 R0, R12, 0x1f, RZ ;  /* 0x0000001f0c007819 */ /* 0x004fe200000006ff */
[----:B------:R-:W-:Y:S02]  /*1ba0*/  UIADD3 UR32, UPT, UPT, UR7, 0x6400, UR32 ;  /* 0x0000640007207890 */ /* 0x000fe4000fffe020 */
[----:B------:R-:W-:Y:S01]  /*1bb0*/  UIADD3.X UR15, UPT, UPT, URZ, UR27, URZ, UP0, !UPT ;  /* 0x0000001bff0f7290 */ /* 0x000fe200087fe4ff */
[----:B------:R4:W1:Y:S01]  /*1bc0*/  SYNCS.PHASECHK.TRANS64.TRYWAIT P0, [UR8+0x28], R0 ;  /* 0x00002800ff0075a7 */ /* 0x0008620008001108 */
[----:B------:R-:W-:Y:S01]  /*1bd0*/  ULEA UR8, UR4, UR7, 0xf ;  /* 0x0000000704087291 */ /* 0x000fe2000f8e78ff */
[----:B------:R-:W-:Y:S01]  /*1be0*/  UMOV UR13, 0x30000 ;  /* 0x00030000000d7882 */ /* 0x000fe20000000000 */
[----:B------:R-:W-:-:S02]  /*1bf0*/  UMOV UR18, 0x0 ;  /* 0x0000000000127882 */ /* 0x000fc40000000000 */
[----:B------:R-:W-:Y:S01]  /*1c00*/  UIADD3 UR8, UPT, UPT, UR8, 0x10400, URZ ;  /* 0x0001040008087890 */ /* 0x000fe2000fffe0ff */
[----:B------:R-:W-:Y:S01]  /*1c10*/  UMOV UR19, 0x10000000 ;  /* 0x1000000000137882 */ /* 0x000fe20000000000 */
[----:B------:R-:W-:Y:S01]  /*1c20*/  UMOV UR12, UR36 ;  /* 0x00000024000c7c82 */ /* 0x000fe20008000000 */
[----:B------:R-:W-:Y:S01]  /*1c30*/  UMOV UR9, UR33 ;  /* 0x0000002100097c82 */ /* 0x000fe20008000000 */
[----:B------:R-:W-:Y:S01]  /*1c40*/  UMOV UR10, UR34 ;  /* 0x00000022000a7c82 */ /* 0x000fe20008000000 */
[----:B------:R2:W-:Y:S01]  /*1c50*/  UTMALDG.3D.MULTICAST [UR32], [UR16], UR13, desc[UR18] ;  /* 0x00001220100073b4 */ /* 0x0005e2000801180d */
[----:B------:R-:W-:Y:S01]  /*1c60*/  UIADD3 UR6, UPT, UPT, UR6, 0x1, URZ ;  /* 0x0000000106067890 */ /* 0x000fe2000fffe0ff */
[----:B------:R-:W-:-:S03]  /*1c70*/  UMOV UR4, UR5 ;  /* 0x0000000500047c82 */ /* 0x000fc60008000000 */
[----:B------:R-:W-:Y:S01]  /*1c80*/  UISETP.NE.AND UP0, UPT, UR6, UR21, UPT ;  /* 0x000000150600728c */ /* 0x000fe2000bf05270 */
[----:B------:R4:W-:Y:S01]  /*1c90*/  UTMALDG.3D [UR8], [UR14], desc[UR18] ;  /* 0x000012080e0075b4 */ /* 0x0009e20008011000 */
[----:B--2---:R-:W-:-:S07]  /*1ca0*/  UMOV UR13, UR21 ;  /* 0x00000015000d7c82 */ /* 0x004fce0008000000 */
[----:B----4-:R-:W-:Y:S05]  /*1cb0*/  BRA.U UP0, `(.L_x_31) ;  /* 0xfffffffd004c7547 */ /* 0x010fea000b83ffff */
.L_x_25:
[----:B------:R-:W-:Y:S01]  /*1cc0*/  ULEA UR4, UR5, UR7, 0x3 ;  /* 0x0000000705047291 */ /* 0x000fe2000f8e18ff */
[----:B--2---:R-:W-:Y:S01]  /*1cd0*/  SHF.L.U32 R0, R12, 0x1f, RZ ;  /* 0x0000001f0c007819 */ /* 0x004fe200000006ff */
[----:B------:R-:W-:Y:S01]  /*1ce0*/  @!P1 SYNCS.ARRIVE.TRANS64.A1T0 RZ, [UR7+0x98], RZ ;  /* 0x000098ffffff99a7 */ /* 0x000fe20008100007 */
[----:B------:R-:W-:-:S06]  /*1cf0*/  UISETP.GT.AND UP0, UPT, UR43, UR41, UPT ;  /* 0x000000292b00728c */ /* 0x000fcc000bf04270 */
[----:B-1-3--:R1:W2:Y:S03]  /*1d00*/  SYNCS.PHASECHK.TRANS64.TRYWAIT P0, [UR4+0x28], R0 ;  /* 0x00002800ff0075a7 */ /* 0x00a2a60008001104 */
[----:B------:R-:W-:Y:S05]  /*1d10*/  BRA.U !UP0, `(.L_x_32) ;  /* 0x0000000108bc7547 */ /* 0x000fea000b800000 */
[----:B------:R-:W-:Y:S01]  /*1d20*/  UIADD3 UR25, UPT, UPT, UR44, UR13, URZ ;  /* 0x0000000d2c197290 */ /* 0x000fe2000fffe0ff */
[----:B------:R-:W-:-:S11]  /*1d30*/  UMOV UR4, UR5 ;  /* 0x0000000500047c82 */ /* 0x000fd60008000000 */
.L_x_38:
[----:B------:R-:W-:Y:S01]  /*1d40*/  ULEA UR17, UR4, UR7, 0x3 ;  /* 0x0000000704117291 */ /* 0x000fe2000f8e18ff */
[----:B--2---:R-:W-:Y:S01]  /*1d50*/  @!P3 MOV R2, 0xa000 ;  /* 0x0000a0000002b802 */ /* 0x004fe20000000f00 */
[----:B--2-4-:R-:W-:Y:S10]  /*1d60*/  @P0 BRA `(.L_x_33) ;  /* 0x00000000000c0947 */ /* 0x014ff40003800000 */
[----:B------:R-:W-:-:S04]  /*1d70*/  SHF.L.U32 R3, R12, 0x1f, RZ ;  /* 0x0000001f0c037819 */ /* 0x000fc800000006ff */
[----:B------:R-:W2:Y:S02]  /*1d80*/  SYNCS.PHASECHK.TRANS64.TRYWAIT P0, [UR17+0x28], R3 ;  /* 0x00002803ff0075a7 */ /* 0x000ea40008001111 */
[----:B--2---:R-:W-:Y:S05]  /*1d90*/  @!P0 BRA `(.L_x_34) ;  /* 0x0000007800b08947 */ /* 0x004fea0003800000 */
.L_x_33:
[----:B------:R2:W-:Y:S01]  /*1da0*/  @!P3 SYNCS.ARRIVE.TRANS64 RZ, [UR17], R2 ;  /* 0x00000002ffffb9a7 */ /* 0x0005e20008000011 */
[----:B------:R-:W-:-:S04]  /*1db0*/  ULOP3.LUT UR5, UR24, 0x2, URZ, 0xfc, !UPT ;  /* 0x0000000218057892 */ /* 0x000fc8000f8efcff */
[----:B------:R-:W-:-:S09]  /*1dc0*/  UISETP.NE.AND UP0, UPT, UR5, 0x2, UPT ;  /* 0x000000020500788c */ /* 0x000fd2000bf05270 */
[----:B------:R-:W-:Y:S05]  /*1dd0*/  BRA.U UP0, `(.L_x_35) ;  /* 0x0000000100047547 */ /* 0x000fea000b800000 */
[----:B------:R-:W-:Y:S05]  /*1de0*/  BPT.TRAP 0x1 ;  /* 0x000000040000795c */ /* 0x000fea0000300000 */
.L_x_35:
[----:B------:R-:W-:Y:S04]  /*1df0*/  BSSY.RECONVERGENT B0, `(.L_x_36) ;  /* 0x0000003000007945 */ /* 0x000fe80003800200 */
[----:B------:R-:W-:Y:S05]  /*1e00*/  @P2 BRA `(.L_x_37) ;  /* 0x0000000000042947 */ /* 0x000fea0003800000 */
[----:B------:R-:W-:Y:S05]  /*1e10*/  BPT.TRAP 0x1 ;  /* 0x000000040000795c */ /* 0x000fea0000300000 */
.L_x_37:
[----:B------:R-:W-:Y:S05]  /*1e20*/  BSYNC.RECONVERGENT B0 ;  /* 0x0000000000007941 */ /* 0x000fea0003800200 */
.L_x_36:
[----:B------:R-:W-:Y:S02]  /*1e30*/  UIADD3 UR5, UPT, UPT, UR4, 0x1, URZ ;  /* 0x0000000104057890 */ /* 0x000fe4000fffe0ff */
[----:B------:R-:W-:Y:S02]  /*1e40*/  UIADD3 UR14, UP1, UPT, UR26, 0x80, URZ ;  /* 0x000000801a0e7890 */ /* 0x000fe4000ff3e0ff */
[----:B------:R-:W-:Y:S02]  /*1e50*/  UISETP.NE.AND UP0, UPT, UR5, 0x5, UPT ;  /* 0x000000050500788c */ /* 0x000fe4000bf05270 */
[----:B------:R-:W-:Y:S02]  /*1e60*/  USHF.L.U32 UR18, UR13, 0x7, URZ ;  /* 0x000000070d127899 */ /* 0x000fe400080006ff */
[----:B------:R-:W-:Y:S02]  /*1e70*/  USEL UR8, URZ, 0x1, UP0 ;  /* 0x00000001ff087887 */ /* 0x000fe40008000000 */
[----:B------:R-:W-:-:S02]  /*1e80*/  USEL UR5, UR5, URZ, UP0 ;  /* 0x000000ff05057287 */ /* 0x000fc40008000000 */
[----:B------:R-:W-:Y:S02]  /*1e90*/  UIADD3 UR22, UP0, UPT, UR26, 0x180, URZ ;  /* 0x000001801a167890 */ /* 0x000fe4000ff1e0ff */
[----:B------:R-:W-:Y:S01]  /*1ea0*/  LOP3.LUT R12, R12, UR8, RZ, 0x3c, !PT ;  /* 0x000000080c0c7c12 */ /* 0x000fe2000f8e3cff */
[----:B------:R-:W-:Y:S02]  /*1eb0*/  ULEA UR6, UR5, UR7, 0x3 ;  /* 0x0000000705067291 */ /* 0x000fe4000f8e18ff */
[----:B------:R-:W-:Y:S01]  /*1ec0*/  ULEA UR8, UR4, UR7, 0xf ;  /* 0x0000000704087291 */ /* 0x000fe2000f8e78ff */
[----:B-1----:R-:W-:Y:S01]  /*1ed0*/  SHF.L.U32 R0, R12, 0x1f, RZ ;  /* 0x0000001f0c007819 */ /* 0x002fe200000006ff */
[----:B------:R-:W-:Y:S02]  /*1ee0*/  ULEA UR16, UR4, UR29, 0xd ;  /* 0x0000001d04107291 */ /* 0x000fe4000f8e68ff */
[----:B------:R-:W-:Y:S02]  /*1ef0*/  UIADD3.X UR15, UPT, UPT, URZ, UR27, URZ, UP1, !UPT ;  /* 0x0000001bff0f7290 */ /* 0x000fe40008ffe4ff */
[----:B------:R-:W-:Y:S01]  /*1f00*/  UIADD3 UR8, UPT, UPT, UR8, 0x10400, URZ ;  /* 0x0001040008087890 */ /* 0x000fe2000fffe0ff */
[----:B------:R3:W4:Y:S01]  /*1f10*/  SYNCS.PHASECHK.TRANS64.TRYWAIT P0, [UR6+0x28], R0 ;  /* 0x00002800ff0075a7 */ /* 0x0007220008001106 */
[----:B------:R-:W-:Y:S01]  /*1f20*/  UIADD3.X UR23, UPT, UPT, URZ, UR27, URZ, UP0, !UPT ;  /* 0x0000001bff177290 */ /* 0x000fe200087fe4ff */
[----:B------:R-:W-:Y:S01]  /*1f30*/  UMOV UR6, 0x30000 ;  /* 0x0003000000067882 */ /* 0x000fe20000000000 */
[----:B------:R-:W-:Y:S01]  /*1f40*/  UMOV UR30, 0x0 ;  /* 0x00000000001e7882 */ /* 0x000fe20000000000 */
[----:B------:R-:W-:Y:S01]  /*1f50*/  UMOV UR31, 0x10000000 ;  /* 0x10000000001f7882 */ /* 0x000fe20000000000 */
[----:B------:R-:W-:Y:S01]  /*1f60*/  UMOV UR19, UR35 ;  /* 0x0000002300137c82 */ /* 0x000fe20008000000 */
[----:B------:R-:W-:Y:S01]  /*1f70*/  UMOV UR20, UR36 ;  /* 0x0000002400147c82 */ /* 0x000fe20008000000 */
[----:B------:R-:W-:Y:S01]  /*1f80*/  UMOV UR12, UR36 ;  /* 0x00000024000c7c82 */ /* 0x000fe20008000000 */
[----:B------:R-:W-:Y:S01]  /*1f90*/  UMOV UR9, UR17 ;  /* 0x0000001100097c82 */ /* 0x000fe20008000000 */
[----:B------:R-:W-:Y:S01]  /*1fa0*/  UMOV UR10, UR18 ;  /* 0x00000012000a7c82 */ /* 0x000fe20008000000 */
[----:B------:R3:W-:Y:S01]  /*1fb0*/  UTMALDG.3D.MULTICAST [UR16], [UR14], UR6, desc[UR30] ;  /* 0x00001e100e0073b4 */ /* 0x0007e20008011806 */
[----:B------:R-:W-:Y:S01]  /*1fc0*/  UIADD3 UR13, UPT, UPT, UR13, 0x1, URZ ;  /* 0x000000010d0d7890 */ /* 0x000fe2000fffe0ff */
[----:B------:R-:W-:-:S03]  /*1fd0*/  UMOV UR4, UR5 ;  /* 0x0000000500047c82 */ /* 0x000fc60008000000 */
[----:B------:R-:W-:Y:S01]  /*1fe0*/  UISETP.NE.AND UP0, UPT, UR13, UR25, UPT ;  /* 0x000000190d00728c */ /* 0x000fe2000bf05270 */
[----:B------:R3:W-:Y:S08]  /*1ff0*/  UTMALDG.3D [UR8], [UR22], desc[UR30] ;  /* 0x00001e08160075b4 */ /* 0x0007f00008011000 */
[----:B---3--:R-:W-:Y:S05]  /*2000*/  BRA.U UP0, `(.L_x_38) ;  /* 0xfffffffd004c7547 */ /* 0x008fea000b83ffff */
.L_x_32:
[C---:B------:R-:W-:Y:S01]  /*2010*/  LEA R3, R11.reuse, UR7, 0x3 ;  /* 0x000000070b037c11 */ /* 0x040fe2000f8e18ff */
[----:B------:R-:W-:Y:S01]  /*2020*/  NOP ;  /* 0x0000000000007918 */ /* 0x000fe20000000000 */
[----:B-1----:R-:W-:Y:S02]  /*2030*/  SHF.L.U32 R0, R10, 0x1f, RZ ;  /* 0x0000001f0a007819 */ /* 0x002fe400000006ff */
[----:B------:R-:W-:Y:S02]  /*2040*/  LEA R5, R11, UR7, 0x4 ;  /* 0x000000070b057c11 */ /* 0x000fe4000f8e20ff */
[----:B--2-4-:R-:W1:Y:S02]  /*2050*/  SYNCS.PHASECHK.TRANS64.TRYWAIT P0, [R3+URZ+0xa0], R0 ;  /* 0x0000a000030075a7 */ /* 0x014e6400080011ff */
[----:B-1----:R-:W-:Y:S05]  /*2060*/  @!P0 BRA `(.L_x_39) ;  /* 0x0000007800148947 */ /* 0x002fea0003800000 */
.L_x_136:
[----:B------:R-:W2:Y:S01]  /*2070*/  LDS.128 R4, [R5+0x130] ;  /* 0x0001300005047984 */ /* 0x000ea20000000c00 */
[----:B------:R-:W-:Y:S01]  /*2080*/  UISETP.GE.AND UP0, UPT, UR42, 0x1, UPT ;  /* 0x000000012a00788c */ /* 0x000fe2000bf06270 */
[----:B------:R-:W-:Y:S01]  /*2090*/  @!PT LDS RZ, [RZ] ;  /* 0x00000000fffff984 */ /* 0x000fe20000000800 */
[----:B------:R-:W-:Y:S01]  /*20a0*/  @!PT LDS RZ, [RZ] ;  /* 0x00000000fffff984 */ /* 0x000fe20000000800 */
[----:B------:R-:W-:Y:S01]  /*20b0*/  @!PT LDS RZ, [RZ] ;  /* 0x00000000fffff984 */ /* 0x000fe20000000800 */
[----:B------:R-:W-:Y:S01]  /*20c0*/  @!PT LDS RZ, [RZ] ;  /* 0x00000000fffff984 */ /* 0x000fe20000000800 */
[----:B------:R3:W-:Y:S06]  /*20d0*/  MEMBAR.ALL.CTA ;  /* 0x0000000000007992 */ /* 0x0007ec0000008000 */
[----:B---3--:R-:W3:Y:S01]  /*20e0*/  FENCE.VIEW.ASYNC.S ;  /* 0x00000000000073c6 */ /* 0x008ee20000000000 */
[----:B--2---:R-:W-:-:S13]  /*20f0*/  LOP3.LUT P0, RZ, R6, 0x1, RZ, 0xc0, !PT ;  /* 0x0000000106ff7812 */ /* 0x004fda000780c0ff */
[----:B---3--:R-:W-:Y:S01]  /*2100*/  VOTEU.ANY UP1, P0 ;  /* 0x0000000000ff7886 */ /* 0x008fe20000020100 */
[----:B------:R-:W-:-:S13]  /*2110*/  PLOP3.LUT P0, PT, PT, PT, UP1, 0x80, 0x8 ;  /* 0x000000000008781c */ /* 0x000fda0003f0f018 */
[----:B-1----:R-:W-:Y:S02]  /*2120*/  @P0 LOP3.LUT R0, R5, 0xffff, RZ, 0xc0, !PT ;  /* 0x0000ffff05000812 */ /* 0x002fe400078ec0ff */
[----:B------:R-:W-:Y:S02]  /*2130*/  @P0 MOV R2, R4 ;  /* 0x0000000400020202 */ /* 0x000fe40000000f00 */
[----:B------:R-:W-:Y:S01]  /*2140*/  @P0 R2UR UR6, R0 ;  /* 0x00000000000602ca */ /* 0x000fe200000e0000 */
[----:B------:R-:W-:Y:S01]  /*2150*/  VIADD R0, R3, 0xb0 ;  /* 0x000000b003007836 */ /* 0x000fe20000000000 */
[----:B------:R-:W-:Y:S02]  /*2160*/  @P0 SHF.R.U32.HI R4, RZ, 0x10, R5 ;  /* 0x00000010ff040819 */ /* 0x000fe40000011605 */
[----:B------:R-:W-:Y:S02]  /*2170*/  @P0 R2UR UR8, R2 ;  /* 0x00000000020802ca */ /* 0x000fe400000e0000 */
[----:B------:R-:W-:-:S02]  /*2180*/  PRMT R0, RZ, 0x654, R0 ;  /* 0x00000654ff007816 */ /* 0x000fc40000000000 */
[----:B------:R-:W-:Y:S02]  /*2190*/  @P0 R2UR UR4, R4 ;  /* 0x00000000040402ca */ /* 0x000fe400000e0000 */
[----:B------:R1:W-:Y:S03]  /*21a0*/  SYNCS.ARRIVE.TRANS64.RED.A1T0 RZ, [R0+URZ], RZ ;  /* 0x000000ff00ff79a7 */ /* 0x0003e600081004ff */
[----:B------:R-:W-:-:S04]  /*21b0*/  @UP1 UMOV UR37, UR6 ;  /* 0x0000000600251c82 */ /* 0x000fc80008000000 */
[----:B------:R-:W-:-:S04]  /*21c0*/  @UP1 UMOV UR38, UR8 ;  /* 0x0000000800261c82 */ /* 0x000fc80008000000 */
[----:B------:R-:W-:Y:S01]  /*21d0*/  @UP1 UMOV UR36, UR4 ;  /* 0x0000000400241c82 */ /* 0x000fe20008000000 */
[----:B------:R-:W-:Y:S05]  /*21e0*/  BRA.U !UP0, `(.L_x_40) ;  /* 0x0000000108d47547 */ /* 0x000fea000b800000 */
[----:B------:R-:W2:Y:S01]  /*21f0*/  LDCU.128 UR12, c[0x0][0xb10] ;  /* 0x00016200ff0c77ac */ /* 0x000ea20008000c00 */
[----:B------:R-:W3:Y:S01]  /*2200*/  LDCU UR25, c[0x0][0xb20] ;  /* 0x00016400ff1977ac */ /* 0x000ee20008000800 */
[----:B------:R-:W4:Y:S01]  /*2210*/  LDCU UR20, c[0x0][0xb0c] ;  /* 0x00016180ff1477ac */ /* 0x000f220008000800 */
[----:B------:R-:W1:Y:S01]  /*2220*/  LDCU.64 UR10, c[0x0][0xb28] ;  /* 0x00016500ff0a77ac */ /* 0x000e620008000a00 */
[----:B------:R-:W-:Y:S02]  /*2230*/  UISETP.NE.AND UP3, UPT, UR42, 0x1, UPT ;  /* 0x000000012a00788c */ /* 0x000fe4000bf65270 */
[----:B--2---:R-:W-:Y:S02]  /*2240*/  UIMAD.WIDE.U32 UR16, UR39, UR15, URZ ;  /* 0x0000000f271072a5 */ /* 0x004fe4000f8e00ff */
[----:B------:R-:W-:Y:S02]  /*2250*/  UIMAD.WIDE.U32 UR8, UR40, UR12, URZ ;  /* 0x0000000c280872a5 */ /* 0x000fe4000f8e00ff */
[----:B------:R-:W-:-:S02]  /*2260*/  UISETP.NE.AND UP0, UPT, UR14, 0x1, UPT ;  /* 0x000000010e00788c */ /* 0x000fc4000bf05270 */
[----:B------:R-:W-:Y:S01]  /*2270*/  UIMAD.WIDE.U32 UR22, UR37, UR15, URZ ;  /* 0x0000000f251672a5 */ /* 0x000fe2000f8e00ff */
[----:B------:R-:W-:Y:S02]  /*2280*/  UMOV UR16, UR17 ;  /* 0x0000001100107c82 */ /* 0x000fe40008000000 */
[----:B------:R-:W-:Y:S01]  /*2290*/  UMOV UR8, UR9 ;  /* 0x0000000900087c82 */ /* 0x000fe20008000000 */
[----:B---3--:R-:W-:Y:S02]  /*22a0*/  USHF.R.U32.HI UR16, URZ, UR25, UR16 ;  /* 0x00000019ff107299 */ /* 0x008fe40008011610 */
[----:B----4-:R-:W-:Y:S02]  /*22b0*/  UISETP.NE.AND UP2, UPT, UR20, 0x1, UPT ;  /* 0x000000011400788c */ /* 0x010fe4000bf45270 */
[----:B------:R-:W-:Y:S02]  /*22c0*/  USHF.R.U32.HI UR8, URZ, UR13, UR8 ;  /* 0x0000000dff087299 */ /* 0x000fe40008011608 */
[----:B------:R-:W-:-:S02]  /*22d0*/  USEL UR6, UR39, UR16, !UP0 ;  /* 0x0000001027067287 */ /* 0x000fc4000c000000 */
[----:B------:R-:W-:Y:S02]  /*22e0*/  USEL UR8, UR40, UR8, !UP2 ;  /* 0x0000000828087287 */ /* 0x000fe4000d000000 */
[----:B-1----:R-:W-:Y:S01]  /*22f0*/  UIMAD.WIDE.U32 UR16, UR6, UR10, URZ ;  /* 0x0000000a061072a5 */ /* 0x002fe2000f8e00ff */
[----:B------:R-:W-:Y:S01]  /*2300*/  UMOV UR4, UR23 ;  /* 0x0000001700047c82 */ /* 0x000fe20008000000 */
[----:B------:R-:W-:Y:S02]  /*2310*/  UIMAD.WIDE.U32 UR18, UR38, UR12, URZ ;  /* 0x0000000c261272a5 */ /* 0x000fe4000f8e00ff */
[----:B------:R-:W-:-:S03]  /*2320*/  UIMAD.WIDE.U32 UR22, UR8, UR10, URZ ;  /* 0x0000000a081672a5 */ /* 0x000fc6000f8e00ff */
[----:B------:R-:W-:Y:S01]  /*2330*/  UMOV UR16, UR17 ;  /* 0x0000001100107c82 */ /* 0x000fe20008000000 */
[----:B------:R-:W-:Y:S02]  /*2340*/  USHF.R.U32.HI UR4, URZ, UR25, UR4 ;  /* 0x00000019ff047299 */ /* 0x000fe40008011604 */
[----:B------:R-:W-:Y:S01]  /*2350*/  @UP3 USHF.R.U32.HI UR6, URZ, UR11, UR16 ;  /* 0x0000000bff063299 */ /* 0x000fe20008011610 */
[----:B------:R-:W-:Y:S01]  /*2360*/  UMOV UR18, UR19 ;  /* 0x0000001300127c82 */ /* 0x000fe20008000000 */
[----:B------:R-:W-:Y:S01]  /*2370*/  UMOV UR22, UR23 ;  /* 0x0000001700167c82 */ /* 0x000fe20008000000 */
[----:B------:R-:W-:Y:S02]  /*2380*/  USHF.R.U32.HI UR13, URZ, UR13, UR18 ;  /* 0x0000000dff0d7299 */ /* 0x000fe40008011612 */
[----:B------:R-:W-:Y:S02]  /*2390*/  USEL UR4, UR37, UR4, !UP0 ;  /* 0x0000000425047287 */ /* 0x000fe4000c000000 */
[----:B------:R-:W-:-:S02]  /*23a0*/  @UP3 USHF.R.U32.HI UR8, URZ, UR11, UR22 ;  /* 0x0000000bff083299 */ /* 0x000fc40008011616 */
[----:B------:R-:W-:Y:S02]  /*23b0*/  UIMAD UR9, UR42, UR6, URZ ;  /* 0x000000062a0972a4 */ /* 0x000fe4000f8e02ff */
[----:B------:R-:W-:Y:S02]  /*23c0*/  USEL UR6, UR38, UR13, !UP2 ;  /* 0x0000000d26067287 */ /* 0x000fe4000d000000 */
[----:B------:R-:W-:Y:S02]  /*23d0*/  UIMAD UR12, UR42, UR8, URZ ;  /* 0x000000082a0c72a4 */ /* 0x000fe4000f8e02ff */
[----:B------:R-:W-:Y:S02]  /*23e0*/  UISETP.GE.AND UP0, UPT, UR4, UR9, UPT ;  /* 0x000000090400728c */ /* 0x000fe4000bf06270 */
[----:B------:R-:W-:Y:S02]  /*23f0*/  UIMAD.WIDE.U32 UR16, UR4, UR10, URZ ;  /* 0x0000000a041072a5 */ /* 0x000fe4000f8e00ff */
[----:B------:R-:W-:-:S02]  /*2400*/  UISETP.GE.OR UP0, UPT, UR6, UR12, UP0 ;  /* 0x0000000c0600728c */ /* 0x000fc40008706670 */
        /* <DEDUP_REMOVED lines=19> */
.L_x_40:
[----:B------:R-:W2:Y:S02]  /*2540*/  LDCU UR4, c[0x0][0xb30] ;  /* 0x00016600ff0477ac */ /* 0x000ea40008000800 */
[----:B--2---:R-:W-:-:S09]  /*2550*/  UISETP.NE.AND UP0, UPT, UR4, 0x1, UPT ;  /* 0x000000010400788c */ /* 0x004fd2000bf05270 */
[----:B------:R-:W-:Y:S05]  /*2560*/  BRA.U UP0, `(.L_x_41) ;  /* 0x0000000100447547 */ /* 0x000fea000b800000 */
[----:B------:R-:W2:Y:S01]  /*2570*/  LDCU.128 UR12, c[0x0][0xb10] ;  /* 0x00016200ff0c77ac */ /* 0x000ea20008000c00 */
[----:B------:R-:W3:Y:S01]  /*2580*/  LDCU UR16, c[0x0][0xb0c] ;  /* 0x00016180ff1077ac */ /* 0x000ee20008000800 */
[----:B------:R-:W4:Y:S01]  /*2590*/  LDCU UR17, c[0x0][0xb20] ;  /* 0x00016400ff1177ac */ /* 0x000f220008000800 */
[----:B--2---:R-:W-:Y:S02]  /*25a0*/  UIMAD.WIDE.U32 UR10, UR38, UR12, URZ ;  /* 0x0000000c260a72a5 */ /* 0x004fe4000f8e00ff */
[----:B------:R-:W-:Y:S02]  /*25b0*/  UIMAD.WIDE.U32 UR8, UR37, UR15, URZ ;  /* 0x0000000f250872a5 */ /* 0x000fe4000f8e00ff */
[----:B---3--:R-:W-:Y:S02]  /*25c0*/  UISETP.NE.AND UP2, UPT, UR16, 0x1, UPT ;  /* 0x000000011000788c */ /* 0x008fe4000bf45270 */
[----:B------:R-:W-:Y:S01]  /*25d0*/  UISETP.NE.AND UP0, UPT, UR14, 0x1, UPT ;  /* 0x000000010e00788c */ /* 0x000fe2000bf05270 */
[----:B------:R-:W-:-:S02]  /*25e0*/  UMOV UR6, UR11 ;  /* 0x0000000b00067c82 */ /* 0x000fc40008000000 */
[----:B------:R-:W-:Y:S01]  /*25f0*/  UMOV UR4, UR9 ;  /* 0x0000000900047c82 */ /* 0x000fe20008000000 */
[----:B------:R-:W-:Y:S02]  /*2600*/  USHF.R.U32.HI UR6, URZ, UR13, UR6 ;  /* 0x0000000dff067299 */ /* 0x000fe40008011606 */
[----:B----4-:R-:W-:Y:S02]  /*2610*/  USHF.R.U32.HI UR4, URZ, UR17, UR4 ;  /* 0x00000011ff047299 */ /* 0x010fe40008011604 */
[----:B------:R-:W-:Y:S02]  /*2620*/  USEL UR6, UR38, UR6, !UP2 ;  /* 0x0000000626067287 */ /* 0x000fe4000d000000 */
[----:B------:R-:W-:-:S04]  /*2630*/  USEL UR4, UR37, UR4, !UP0 ;  /* 0x0000000425047287 */ /* 0x000fc8000c000000 */
[----:B------:R-:W-:Y:S02]  /*2640*/  UIADD3 UR8, UPT, UPT, UR6, -UR4, URZ ;  /* 0x8000000406087290 */ /* 0x000fe4000fffe0ff */
[----:B------:R-:W-:Y:S02]  /*2650*/  UIADD3 UR4, UPT, UPT, -UR6, UR4, URZ ;  /* 0x0000000406047290 */ /* 0x000fe4000fffe1ff */
[----:B------:R-:W-:Y:S02]  /*2660*/  UIMAD UR37, UR8, UR14, UR37 ;  /* 0x0000000e082572a4 */ /* 0x000fe4000f8e0225 */
[----:B------:R-:W-:-:S12]  /*2670*/  UIMAD UR38, UR4, UR16, UR38 ;  /* 0x00000010042672a4 */ /* 0x000fd8000f8e0226 */
.L_x_41:
[----:B------:R-:W-:Y:S01]  /*2680*/  VIADD R11, R11, 0x1 ;  /* 0x000000010b0b7836 */ /* 0x000fe20000000000 */
[----:B------:R-:W-:Y:S01]  /*2690*/  R2UR UR4, R87 ;  /* 0x00000000570472ca */ /* 0x000fe200000e0000 */
[----:B------:R-:W-:Y:S01]  /*26a0*/  UIADD3 UR20, UPT, UPT, UR37, UR59, URZ ;  /* 0x0000003b25147290 */ /* 0x000fe2000fffe0ff */
[----:B------:R-:W-:Y:S02]  /*26b0*/  PLOP3.LUT P1, PT, PT, PT, PT, 0x80, 0x8 ;  /* 0x000000000008781c */ /* 0x000fe40003f2f070 */
[----:B------:R-:W-:-:S04]  /*26c0*/  ISETP.NE.AND P0, PT, R11, 0x2, PT ;  /* 0x000000020b00780c */ /* 0x000fc80003f05270 */
[----:B------:R-:W-:Y:S02]  /*26d0*/  SEL R3, RZ, 0x1, P0 ;  /* 0x00000001ff037807 */ /* 0x000fe40000000000 */
[----:B------:R-:W-:Y:S02]  /*26e0*/  SEL R11, R11, RZ, P0 ;  /* 0x000000ff0b0b7207 */ /* 0x000fe40000000000 */
[----:B------:R-:W-:Y:S01]  /*26f0*/  LOP3.LUT R10, R10, R3, RZ, 0x3c, !PT ;  /* 0x000000030a0a7212 */ /* 0x000fe200078e3cff */
[----:B------:R-:W-:Y:S01]  /*2700*/  UIADD3 UR16, UPT, UPT, UR38, UR4, URZ ;  /* 0x0000000426107290 */ /* 0x000fe2000fffe0ff */
[----:B------:R-:W-:Y:S11]  /*2710*/  BRA.U UP1, `(.L_x_42) ;  /* 0xfffffff101587547 */ /* 0x000ff6000b83ffff */
[----:B------:R-:W-:Y:S01]  /*2720*/  UIADD3 UR7, UPT, UPT, UR7, 0x28, URZ ;  /* 0x0000002807077890 */ /* 0x000fe2000fffe0ff */
[----:B------:R-:W-:-:S03]  /*2730*/  SHF.L.U32 R3, R12, 0x1f, RZ ;  /* 0x0000001f0c037819 */ /* 0x000fc600000006ff */
[----:B------:R-:W-:-:S09]  /*2740*/  ULEA UR4, UR5, UR7, 0x3 ;  /* 0x0000000705047291 */ /* 0x000fd2000f8e18ff */
[----:B------:R-:W2:Y:S02]  /*2750*/  SYNCS.PHASECHK.TRANS64.TRYWAIT P0, [UR4], R3 ;  /* 0x00000003ff0075a7 */ /* 0x000ea40008001104 */
[----:B--2---:R-:W-:Y:S05]  /*2760*/  @!P0 BRA `(.L_x_43) ;  /* 0x0000007000688947 */ /* 0x004fea0003800000 */
.L_x_138:
[----:B------:R-:W-:-:S04]  /*2770*/  UIADD3 UR4, UPT, UPT, UR5, 0x1, URZ ;  /* 0x0000000105047890 */ /* 0x000fc8000fffe0ff */
[----:B------:R-:W-:-:S04]  /*2780*/  UISETP.NE.AND UP0, UPT, UR4, 0x5, UPT ;  /* 0x000000050400788c */ /* 0x000fc8000bf05270 */
[----:B------:R-:W-:Y:S02]  /*2790*/  USEL UR6, URZ, 0x1, UP0 ;  /* 0x00000001ff067887 */ /* 0x000fe40008000000 */
[----:B------:R-:W-:-:S04]  /*27a0*/  USEL UR4, UR4, URZ, UP0 ;  /* 0x000000ff04047287 */ /* 0x000fc80008000000 */
[----:B------:R-:W-:Y:S01]  /*27b0*/  ULEA UR5, UR4, UR7, 0x3 ;  /* 0x0000000704057291 */ /* 0x000fe2000f8e18ff */
[----:B------:R-:W-:-:S04]  /*27c0*/  LOP3.LUT R2, R12, UR6, RZ, 0x3c, !PT ;  /* 0x000000060c027c12 */ /* 0x000fc8000f8e3cff */
[----:B-1----:R-:W-:-:S04]  /*27d0*/  SHF.L.U32 R3, R2, 0x1f, RZ ;  /* 0x0000001f02037819 */ /* 0x002fc800000006ff */
[----:B------:R-:W1:Y:S02]  /*27e0*/  SYNCS.PHASECHK.TRANS64.TRYWAIT P0, [UR5], R3 ;  /* 0x00000003ff0075a7 */ /* 0x000e640008001105 */
[----:B-1----:R-:W-:Y:S05]  /*27f0*/  @!P0 BRA `(.L_x_44) ;  /* 0x00000070005c8947 */ /* 0x002fea0003800000 */
.L_x_140:
        /* <DEDUP_REMOVED lines=9> */
.L_x_142:
        /* <DEDUP_REMOVED lines=9> */
.L_x_144:
[----:B------:R-:W-:-:S04]  /*2920*/  UIADD3 UR4, UPT, UPT, UR4, 0x1, URZ ;  /* 0x0000000104047890 */ /* 0x000fc8000fffe0ff */
[----:B------:R-:W-:-:S04]  /*2930*/  UISETP.NE.AND UP0, UPT, UR4, 0x5, UPT ;  /* 0x000000050400788c */ /* 0x000fc8000bf05270 */
[----:B------:R-:W-:Y:S02]  /*2940*/  USEL UR5, URZ, 0x1, UP0 ;  /* 0x00000001ff057887 */ /* 0x000fe40008000000 */
[----:B------:R-:W-:-:S04]  /*2950*/  USEL UR4, UR4, URZ, UP0 ;  /* 0x000000ff04047287 */ /* 0x000fc80008000000 */
[----:B------:R-:W-:Y:S01]  /*2960*/  ULEA UR4, UR4, UR7, 0x3 ;  /* 0x0000000704047291 */ /* 0x000fe2000f8e18ff */
[----:B-1----:R-:W-:-:S04]  /*2970*/  LOP3.LUT R3, R2, UR5, RZ, 0x3c, !PT ;  /* 0x0000000502037c12 */ /* 0x002fc8000f8e3cff */
[----:B------:R-:W-:Y:S01]  /*2980*/  SHF.L.U32 R3, R3, 0x1f, RZ ;  /* 0x0000001f03037819 */ /* 0x000fe200000006ff */
[----:B------:R-:W-:-:S07]  /*2990*/  IMAD.U32 R0, RZ, RZ, UR4 ;  /* 0x00000004ff007e24 */ /* 0x000fce000f8e00ff */
.L_x_47:
[----:B-1----:R1:W2:Y:S02]  /*29a0*/  SYNCS.PHASECHK.TRANS64.TRYWAIT P0, [R0+URZ], R3 ;  /* 0x00000003000075a7 */ /* 0x0022a400080011ff */
[----:B--2---:R-:W-:Y:S05]  /*29b0*/  @!P0 NANOSLEEP.SYNCS 0x989680 ;  /* 0x009896800000895d */ /* 0x004fea0003900000 */
[----:B------:R-:W2:Y:S02]  /*29c0*/  @!P0 SYNCS.PHASECHK.TRANS64 P0, [R0+URZ], R3 ;  /* 0x00000003000085a7 */ /* 0x000ea400080010ff */
[----:B--2---:R-:W-:Y:S05]  /*29d0*/  @P0 EXIT ;  /* 0x000000000000094d */ /* 0x004fea0003800000 */
[----:B------:R-:W-:Y:S05]  /*29e0*/  BRA `(.L_x_47) ;  /* 0xfffffffc00ec7947 */ /* 0x000fea000383ffff */
.L_x_22:
[----:B------:R-:W1:Y:S02]  /*29f0*/  S2UR UR4, SR_CgaCtaId ;  /* 0x00000000000479c3 */ /* 0x000e640000008800 */
[----:B-1----:R-:W-:-:S04]  /*2a00*/  UISETP.NE.AND UP0, UPT, UR4, URZ, UPT ;  /* 0x000000ff0400728c */ /* 0x002fc8000bf05270 */
[----:B------:R-:W-:-:S09]  /*2a10*/  UISETP.NE.OR UP0, UPT, UR17, 0x1, UP0 ;  /* 0x000000011100788c */ /* 0x000fd20008705670 */
[----:B------:R-:W-:Y:S05]  /*2a20*/  BRA.U UP0, `(.L_x_48) ;  /* 0x00000005004c7547 */ /* 0x000fea000b800000 */
[----:B------:R-:W1:Y:S01]  /*2a30*/  S2UR UR5, SR_CgaCtaId ;  /* 0x00000000000579c3 */ /* 0x000e620000008800 */
[----:B------:R-:W-:Y:S01]  /*2a40*/  UMOV UR4, 0x400 ;  /* 0x0000040000047882 */ /* 0x000fe20000000000 */
[----:B------:R-:W-:Y:S01]  /*2a50*/  ISETP.GE.U32.AND P2, PT, R0, 0x2, PT ;  /* 0x000000020000780c */ /* 0x000fe20003f46070 */
[----:B------:R-:W-:Y:S01]  /*2a60*/  IMAD.MOV.U32 R12, RZ, RZ, 0x1 ;  /* 0x00000001ff0c7424 */ /* 0x000fe200078e00ff */
[----:B------:R-:W-:Y:S02]  /*2a70*/  CS2R R10, SRZ ;  /* 0x00000000000a7805 */ /* 0x000fe4000001ff00 */
[----:B------:R-:W-:Y:S01]  /*2a80*/  CS2R R8, SRZ ;  /* 0x0000000000087805 */ /* 0x000fe2000001ff00 */
[----:B-1----:R-:W-:-:S03]  /*2a90*/  ULEA UR6, UR5, UR4, 0x18 ;  /* 0x0000000405067291 */ /* 0x002fc6000f8ec0ff */
[----:B------:R-:W-:-:S09]  /*2aa0*/  UMOV UR5, URZ ;  /* 0x000000ff00057c82 */ /* 0x000fd20008000000 */
.L_x_52:
[----:B------:R-:W-:Y:S02]  /*2ab0*/  LEA R2, R8, UR6, 0x3 ;  /* 0x0000000608027c11 */ /* 0x000fe4000f8e18ff */
[----:B------:R-:W-:-:S03]  /*2ac0*/  SHF.L.U32 R5, R9, 0x1f, RZ ;  /* 0x0000001f09057819 */ /* 0x000fc600000006ff */
[----:B------:R-:W-:Y:S01]  /*2ad0*/  VIADD R4, R2, 0x110 ;  /* 0x0000011002047836 */ /* 0x000fe20000000000 */
[----:B------:R-:W1:Y:S02]  /*2ae0*/  SYNCS.PHASECHK.TRANS64.TRYWAIT P0, [R2+URZ+0x100], R5 ;  /* 0x00010005020075a7 */ /* 0x000e6400080011ff */
[----:B-1----:R-:W-:Y:S05]  /*2af0*/  @!P0 BRA `(.L_x_49) ;  /* 0x0000006c00e48947 */ /* 0x002fea0003800000 */
.L_x_145:
[----:B------:R-:W-:Y:S01]  /*2b00*/  ULEA UR4, UR5, UR6, 0x3 ;  /* 0x0000000605047291 */ /* 0x000fe2000f8e18ff */
[----:B------:R-:W-:Y:S02]  /*2b10*/  PRMT R4, RZ, 0x654, R4 ;  /* 0x00000654ff047816 */ /* 0x000fe40000000004 */
[----:B-1----:R-:W-:Y:S01]  /*2b20*/  SHF.L.U32 R5, R12, 0x1f, RZ ;  /* 0x0000001f0c057819 */ /* 0x002fe200000006ff */
[----:B------:R-:W-:Y:S01]  /*2b30*/  UIADD3 UR7, UPT, UPT, UR4, 0xa0, URZ ;  /* 0x000000a004077890 */ /* 0x000fe2000fffe0ff */
[----:B------:R1:W-:Y:S05]  /*2b40*/  SYNCS.ARRIVE.TRANS64.RED.A1T0 RZ, [R4+URZ], RZ ;  /* 0x000000ff04ff79a7 */ /* 0x0003ea00081004ff */
[----:B------:R-:W-:Y:S01]  /*2b50*/  IMAD.U32 R7, RZ, RZ, UR7 ;  /* 0x00000007ff077e24 */ /* 0x000fe2000f8e00ff */
[----:B------:R-:W2:Y:S04]  /*2b60*/  SYNCS.PHASECHK.TRANS64.TRYWAIT P0, [UR4+0xb0], R5 ;  /* 0x0000b005ff0075a7 */ /* 0x000ea80008001104 */
[----:B------:R-:W-:Y:S01]  /*2b70*/  PRMT R6, R0, 0x654, R7 ;  /* 0x0000065400067816 */ /* 0x000fe20000000007 */
[----:B-1----:R-:W-:Y:S01]  /*2b80*/  @!P2 IMAD.MOV.U32 R4, RZ, RZ, 0x10 ;  /* 0x00000010ff04a424 */ /* 0x002fe200078e00ff */
[----:B--2---:R-:W-:Y:S06]  /*2b90*/  @!P0 BRA `(.L_x_50) ;  /* 0x0000006c00d08947 */ /* 0x004fec0003800000 */
.L_x_147:
[----:B------:R-:W-:Y:S01]  /*2ba0*/  ULEA UR8, UR5, UR6, 0x4 ;  /* 0x0000000605087291 */ /* 0x000fe2000f8e20ff */
[----:B------:R-:W-:Y:S01]  /*2bb0*/  SEL R3, R6, R3, !P2 ;  /* 0x0000000306037207 */ /* 0x000fe20005000000 */
[----:B------:R-:W-:Y:S01]  /*2bc0*/  UIADD3 UR9, UPT, UPT, UR4, 0xa0, URZ ;  /* 0x000000a004097890 */ /* 0x000fe2000fffe0ff */
[----:B-1----:R-:W-:Y:S01]  /*2bd0*/  LEA R2, R11, UR6, 0x3 ;  /* 0x000000060b027c11 */ /* 0x002fe2000f8e18ff */
[----:B------:R-:W-:Y:S01]  /*2be0*/  UIADD3 UR8, UPT, UPT, UR8, 0x130, URZ ;  /* 0x0000013008087890 */ /* 0x000fe2000fffe0ff */
[----:B------:R-:W-:Y:S01]  /*2bf0*/  SHF.L.U32 R5, R10, 0x1f, RZ ;  /* 0x0000001f0a057819 */ /* 0x000fe200000006ff */
[----:B------:R1:W-:Y:S01]  /*2c00*/  @!P2 SYNCS.ARRIVE.TRANS64.RED RZ, [R3+URZ], R4 ;  /* 0x0000000403ffa9a7 */ /* 0x0003e200080004ff */
[----:B------:R-:W-:Y:S01]  /*2c10*/  UIADD3 UR4, UPT, UPT, UR5, 0x1, URZ ;  /* 0x0000000105047890 */ /* 0x000fe2000fffe0ff */
[----:B------:R-:W-:-:S03]  /*2c20*/  VIADD R8, R8, 0x1 ;  /* 0x0000000108087836 */ /* 0x000fc60000000000 */
[----:B------:R-:W-:Y:S02]  /*2c30*/  UISETP.NE.AND UP0, UPT, UR4, 0x2, UPT ;  /* 0x000000020400788c */ /* 0x000fe4000bf05270 */
[----:B------:R-:W-:Y:S06]  /*2c40*/  UGETNEXTWORKID.BROADCAST [UR8], [UR9] ;  /* 0x00000000080073ca */ /* 0x000fec0008000100 */
[----:B------:R-:W-:Y:S01]  /*2c50*/  USEL UR7, URZ, 0x1, UP0 ;  /* 0x00000001ff077887 */ /* 0x000fe20008000000 */
[----:B------:R-:W-:Y:S01]  /*2c60*/  ISETP.NE.AND P0, PT, R8, 0x2, PT ;  /* 0x000000020800780c */ /* 0x000fe20003f05270 */
[----:B------:R-:W-:Y:S01]  /*2c70*/  USEL UR5, UR4, URZ, UP0 ;  /* 0x000000ff04057287 */ /* 0x000fe20008000000 */
[----:B------:R-:W2:Y:S03]  /*2c80*/  SYNCS.PHASECHK.TRANS64.TRYWAIT P1, [R2+URZ+0xa0], R5 ;  /* 0x0000a005020075a7 */ /* 0x000ea600080211ff */
[----:B------:R-:W-:Y:S01]  /*2c90*/  LOP3.LUT R12, R12, UR7, RZ, 0x3c, !PT ;  /* 0x000000070c0c7c12 */ /* 0x000fe2000f8e3cff */
[----:B-12---:R-:W-:Y:S07]  /*2ca0*/  @!P1 BRA `(.L_x_51) ;  /* 0x0000006c00a49947 */ /* 0x006fee0003800000 */
.L_x_148:
[C---:B------:R-:W-:Y:S01]  /*2cb0*/  LEA R4, R11.reuse, UR6, 0x4 ;  /* 0x000000060b047c11 */ /* 0x040fe2000f8e20ff */
[----:B-1----:R-:W-:Y:S01]  /*2cc0*/  VIADD R2, R2, 0xb0 ;  /* 0x000000b002027836 */ /* 0x002fe20000000000 */
[----:B------:R-:W-:Y:S01]  /*2cd0*/  SEL R8, R8, RZ, P0 ;  /* 0x000000ff08087207 */ /* 0x000fe20000000000 */
[----:B------:R-:W-:-:S03]  /*2ce0*/  VIADD R11, R11, 0x1 ;  /* 0x000000010b0b7836 */ /* 0x000fc60000000000 */
[----:B------:R-:W1:Y:S01]  /*2cf0*/  LDS.128 R4, [R4+0x130] ;  /* 0x0001300004047984 */ /* 0x000e620000000c00 */
[----:B------:R-:W-:Y:S02]  /*2d00*/  PRMT R2, RZ, 0x654, R2 ;  /* 0x00000654ff027816 */ /* 0x000fe40000000002 */
[C---:B------:R-:W-:Y:S01]  /*2d10*/  ISETP.NE.AND P1, PT, R11.reuse, 0x2, PT ;  /* 0x000000020b00780c */ /* 0x040fe20003f25270 */
[----:B------:R-:W-:Y:S01]  /*2d20*/  @!PT LDS RZ, [RZ] ;  /* 0x00000000fffff984 */ /* 0x000fe20000000800 */
[----:B------:R-:W-:Y:S01]  /*2d30*/  @!PT LDS RZ, [RZ] ;  /* 0x00000000fffff984 */ /* 0x000fe20000000800 */
[----:B------:R-:W-:Y:S01]  /*2d40*/  @!PT LDS RZ, [RZ] ;  /* 0x00000000fffff984 */ /* 0x000fe20000000800 */
[----:B------:R-:W-:Y:S01]  /*2d50*/  @!PT LDS RZ, [RZ] ;  /* 0x00000000fffff984 */ /* 0x000fe20000000800 */
[----:B------:R2:W-:Y:S06]  /*2d60*/  MEMBAR.ALL.CTA ;  /* 0x0000000000007992 */ /* 0x0005ec0000008000 */
[----:B--2---:R-:W2:Y:S01]  /*2d70*/  FENCE.VIEW.ASYNC.S ;  /* 0x00000000000073c6 */ /* 0x004ea20000000000 */
[----:B------:R-:W-:Y:S01]  /*2d80*/  SEL R11, R11, RZ, P1 ;  /* 0x000000ff0b0b7207 */ /* 0x000fe20000800000 */
[----:B--2---:R2:W-:Y:S01]  /*2d90*/  SYNCS.ARRIVE.TRANS64.RED.A1T0 RZ, [R2+URZ], RZ ;  /* 0x000000ff02ff79a7 */ /* 0x0045e200081004ff */
[----:B-1----:R-:W-:-:S02]  /*2da0*/  LOP3.LUT P3, RZ, R6, 0x1, RZ, 0xc0, !PT ;  /* 0x0000000106ff7812 */ /* 0x002fc4000786c0ff */
[----:B------:R-:W-:-:S04]  /*2db0*/  SEL R5, RZ, 0x1, P1 ;  /* 0x00000001ff057807 */ /* 0x000fc80000800000 */
[----:B------:R-:W-:Y:S02]  /*2dc0*/  LOP3.LUT R10, R10, R5, RZ, 0x3c, !PT ;  /* 0x000000050a0a7212 */ /* 0x000fe400078e3cff */
[----:B--2---:R-:W-:-:S04]  /*2dd0*/  SEL R2, RZ, 0x1, P0 ;  /* 0x00000001ff027807 */ /* 0x004fc80000000000 */
[----:B------:R-:W-:Y:S01]  /*2de0*/  LOP3.LUT R9, R9, R2, RZ, 0x3c, !PT ;  /* 0x0000000209097212 */ /* 0x000fe200078e3cff */
[----:B------:R-:W-:Y:S06]  /*2df0*/  @P3 BRA `(.L_x_52) ;  /* 0xfffffffc002c3947 */ /* 0x000fec000383ffff */
[----:B------:R-:W-:Y:S01]  /*2e00*/  ULEA UR4, UR5, UR6, 0x3 ;  /* 0x0000000605047291 */ /* 0x000fe2000f8e18ff */
[----:B------:R-:W-:-:S08]  /*2e10*/  SHF.L.U32 R3, R12, 0x1f, RZ ;  /* 0x0000001f0c037819 */ /* 0x000fd000000006ff */
[----:B------:R-:W1:Y:S02]  /*2e20*/  SYNCS.PHASECHK.TRANS64 P0, [UR4+0xb0], R3 ;  /* 0x0000b003ff0075a7 */ /* 0x000e640008001004 */
[----:B-1----:R-:W-:Y:S05]  /*2e30*/  @P0 BRA `(.L_x_53) ;  /* 0x0000000000080947 */ /* 0x002fea0003800000 */
[----:B------:R-:W1:Y:S02]  /*2e40*/  SYNCS.PHASECHK.TRANS64.TRYWAIT P0, [UR4+0xb0], R3 ;  /* 0x0000b003ff0075a7 */ /* 0x000e640008001104 */
[----:B-1----:R-:W-:Y:S05]  /*2e50*/  @!P0 BRA `(.L_x_54) ;  /* 0x0000006c004c8947 */ /* 0x002fea0003800000 */
.L_x_53:
[----:B------:R-:W-:-:S04]  /*2e60*/  UIADD3 UR7, UPT, UPT, UR5, 0x1, URZ ;  /* 0x0000000105077890 */ /* 0x000fc8000fffe0ff */
[----:B------:R-:W-:-:S04]  /*2e70*/  UISETP.NE.AND UP0, UPT, UR7, 0x2, UPT ;  /* 0x000000020700788c */ /* 0x000fc8000bf05270 */
[----:B------:R-:W-:Y:S02]  /*2e80*/  USEL UR8, URZ, 0x1, UP0 ;  /* 0x00000001ff087887 */ /* 0x000fe40008000000 */
[----:B------:R-:W-:-:S04]  /*2e90*/  USEL UR7, UR7, URZ, UP0 ;  /* 0x000000ff07077287 */ /* 0x000fc80008000000 */
[----:B------:R-:W-:Y:S01]  /*2ea0*/  ULEA UR7, UR7, UR6, 0x3 ;  /* 0x0000000607077291 */ /* 0x000fe2000f8e18ff */
[----:B-1----:R-:W-:-:S04]  /*2eb0*/  LOP3.LUT R3, R12, UR8, RZ, 0x3c, !PT ;  /* 0x000000080c037c12 */ /* 0x002fc8000f8e3cff */
[----:B------:R-:W-:-:S04]  /*2ec0*/  SHF.L.U32 R0, R3, 0x1f, RZ ;  /* 0x0000001f03007819 */ /* 0x000fc800000006ff */
[----:B------:R-:W1:Y:S02]  /*2ed0*/  SYNCS.PHASECHK.TRANS64 P0, [UR7+0xb0], R0 ;  /* 0x0000b000ff0075a7 */ /* 0x000e640008001007 */
[----:B-1----:R-:W-:Y:S05]  /*2ee0*/  @P0 EXIT ;  /* 0x000000000000094d */ /* 0x002fea0003800000 */
[----:B------:R-:W-:Y:S02]  /*2ef0*/  SHF.L.U32 R3, R3, 0x1f, RZ ;  /* 0x0000001f03037819 */ /* 0x000fe400000006ff */
[----:B------:R-:W-:-:S07]  /*2f00*/  MOV R0, UR7 ;  /* 0x0000000700007c02 */ /* 0x000fce0008000f00 */
.L_x_55:
[----:B-1----:R1:W2:Y:S02]  /*2f10*/  SYNCS.PHASECHK.TRANS64.TRYWAIT P0, [R0+URZ+0xb0], R3 ;  /* 0x0000b003000075a7 */ /* 0x0022a400080011ff */
[----:B--2---:R-:W-:Y:S05]  /*2f20*/  @!P0 NANOSLEEP.SYNCS 0x989680 ;  /* 0x009896800000895d */ /* 0x004fea0003900000 */
[----:B------:R-:W2:Y:S02]  /*2f30*/  @!P0 SYNCS.PHASECHK.TRANS64 P0, [R0+URZ+0xb0], R3 ;  /* 0x0000b003000085a7 */ /* 0x000ea400080010ff */
[----:B--2---:R-:W-:Y:S05]  /*2f40*/  @P0 EXIT ;  /* 0x000000000000094d */ /* 0x004fea0003800000 */
[----:B------:R-:W-:Y:S05]  /*2f50*/  BRA `(.L_x_55) ;  /* 0xfffffffc00ec7947 */ /* 0x000fea000383ffff */
.L_x_48:
[----:B------:R-:W-:Y:S05]  /*2f60*/  BRA.U UP4, `(.L_x_56) ;  /* 0x0000000d04d87547 */ /* 0x000fea000b800000 */
[----:B------:R-:W1:Y:S01]  /*2f70*/  S2UR UR7, SR_CgaCtaId ;  /* 0x00000000000779c3 */ /* 0x000e620000008800 */
[----:B------:R-:W-:Y:S01]  /*2f80*/  UMOV UR4, 0x40 ;  /* 0x0000004000047882 */ /* 0x000fe20000000000 */
[----:B------:R-:W-:Y:S01]  /*2f90*/  NOP ;  /* 0x0000000000007918 */ /* 0x000fe20000000000 */
[----:B------:R-:W-:Y:S01]  /*2fa0*/  UMOV UR6, 0x400 ;  /* 0x0000040000067882 */ /* 0x000fe20000000000 */
[----:B-1----:R-:W-:Y:S02]  /*2fb0*/  ULEA UR5, UR7, UR4, 0x18 ;  /* 0x0000000407057291 */ /* 0x002fe4000f8ec0ff */
[----:B------:R-:W-:-:S07]  /*2fc0*/  ULEA UR6, UR7, UR6, 0x18 ;  /* 0x0000000607067291 */ /* 0x000fce000f8ec0ff */
[----:B------:R-:W1:Y:S02]  /*2fd0*/  LDS.U8 R0, [UR5+0x1c] ;  /* 0x00001c05ff007984 */ /* 0x000e640008000000 */
[----:B-1----:R-:W-:-:S13]  /*2fe0*/  ISETP.NE.AND P0, PT, R0, RZ, PT ;  /* 0x000000ff0000720c */ /* 0x002fda0003f05270 */
[----:B------:R-:W-:Y:S05]  /*2ff0*/  @P0 BRA `(.L_x_57) ;  /* 0x0000000000580947 */ /* 0x000fea0003800000 */
[----:B------:R-:W-:-:S13]  /*3000*/  ELECT P0, URZ, PT ;  /* 0x0000000000ff782f */ /* 0x000fda0003800000 */
[----:B------:R-:W-:Y:S05]  /*3010*/  @!P0 BRA `(.L_x_58) ;  /* 0x0000000000608947 */ /* 0x000fea0003800000 */
[----:B------:R-:W-:Y:S01]  /*3020*/  UMOV UR4, 0x10 ;  /* 0x0000001000047882 */ /* 0x000fe20000000000 */
[----:B------:R-:W-:Y:S01]  /*3030*/  HFMA2 R0, -RZ, RZ, 0, 5.9604644775390625e-08 ;  /* 0x00000001ff007431 */ /* 0x000fe200000001ff */
[----:B------:R-:W-:-:S03]  /*3040*/  MOV R3, 0xffff ;  /* 0x0000ffff00037802 */ /* 0x000fc60000000f00 */
[----:B------:R-:W-:Y:S04]  /*3050*/  DEPBAR.LE SB1, 0x36 ;  /* 0x00009d800000791a */ /* 0x000fe80000000000 */
[----:B------:R-:W1:Y:S02]  /*3060*/  UTCATOMSWS.FIND_AND_SET.ALIGN UP0, UR4, UR4 ;  /* 0x00000004000475e3 */ /* 0x000e640008000800 */
[----:B-1----:R-:W-:Y:S01]  /*3070*/  MOV R4, UR4 ;  /* 0x0000000400047c02 */ /* 0x002fe20008000f00 */
[----:B------:R-:W-:Y:S06]  /*3080*/  BRA.U UP0, `(.L_x_59) ;  /* 0x0000000100187547 */ /* 0x000fec000b800000 */
.L_x_60:
[----:B------:R-:W-:Y:S05]  /*3090*/  NANOSLEEP 0x64 ;  /* 0x000000640000795d */ /* 0x000fea0003800000 */
[----:B------:R-:W-:-:S05]  /*30a0*/  UMOV UR4, 0x10 ;  /* 0x0000001000047882 */ /* 0x000fca0000000000 */
[----:B------:R-:W-:Y:S04]  /*30b0*/  DEPBAR.LE SB1, 0x36 ;  /* 0x00009d800000791a */ /* 0x000fe80000000000 */
[----:B------:R-:W1:Y:S02]  /*30c0*/  UTCATOMSWS.FIND_AND_SET.ALIGN UP0, UR4, UR4 ;  /* 0x00000004000475e3 */ /* 0x000e640008000800 */
[----:B-1----:R-:W-:Y:S01]  /*30d0*/  MOV R4, UR4 ;  /* 0x0000000400047c02 */ /* 0x002fe20008000f00 */
[----:B------:R-:W-:Y:S05]  /*30e0*/  BRA.U !UP0, `(.L_x_60) ;  /* 0xfffffffd08e87547 */ /* 0x000fea000b83ffff */
.L_x_59:
[-C--:B------:R-:W-:Y:S02]  /*30f0*/  SHF.L.U32 R3, R3, R4.reuse, RZ ;  /* 0x0000000403037219 */ /* 0x080fe400000006ff */
[----:B------:R-:W-:Y:S01]  /*3100*/  SHF.L.U32 R0, R0, R4, RZ ;  /* 0x0000000400007219 */ /* 0x000fe200000006ff */
[----:B------:R-:W-:Y:S02]  /*3110*/  IMAD.SHL.U32 R4, R4, 0x20, RZ ;  /* 0x0000002004047824 */ /* 0x000fe400078e00ff */
[----:B------:R1:W-:Y:S04]  /*3120*/  ATOMS.OR RZ, [UR5+0x14], R3 ;  /* 0x00001403ffff798c */ /* 0x0003e8000b000005 */
[----:B------:R1:W-:Y:S04]  /*3130*/  ATOMS.OR RZ, [UR5+0x18], R0 ;  /* 0x00001800ffff798c */ /* 0x0003e8000b000005 */
[----:B------:R1:W-:Y:S01]  /*3140*/  STS [UR6+0x150], R4 ;  /* 0x00015004ff007988 */ /* 0x0003e20008000806 */
[----:B------:R-:W-:Y:S05]  /*3150*/  BRA `(.L_x_58) ;  /* 0x0000000000107947 */ /* 0x000fea0003800000 */
.L_x_57:
[----:B------:R-:W-:Y:S02]  /*3160*/  MOV R0, 0xffffffff ;  /* 0xffffffff00007802 */ /* 0x000fe40000000f00 */
[----:B------:R-:W-:-:S03]  /*3170*/  MOV R4, 0x31a0 ;  /* 0x000031a000047802 */ /* 0x000fc60000000f00 */
[----:B------:R1:W-:Y:S04]  /*3180*/  STS [UR6+0x150], R0 ;  /* 0x00015000ff007988 */ /* 0x0003e80008000806 */
[----:B-1---5:R-:W-:Y:S05]  /*3190*/  CALL.REL.NOINC `($__internal_1_$__cuda_sm10x_tcgen05_guardrail_trap_phase_invalid_during_alloc) ;  /* 0x0000007000907944 */ /* 0x022fea0003c00000 */
.L_x_58:
[----:B------:R-:W-:Y:S05]  /*31a0*/  WARPSYNC.ALL ;  /* 0x0000000000007948 */ /* 0x000fea0003800000 */
[----:B------:R-:W2:Y:S01]  /*31b0*/  S2UR UR4, SR_CgaCtaId ;  /* 0x00000000000479c3 */ /* 0x000ea20000008800 */
[----:B------:R-:W-:Y:S01]  /*31c0*/  UMOV UR26, 0x400 ;  /* 0x00000400001a7882 */ /* 0x000fe20000000000 */
[----:B------:R-:W-:-:S06]  /*31d0*/  NOP ;  /* 0x0000000000007918 */ /* 0x000fcc0000000000 */
[----:B------:R-:W-:Y:S06]  /*31e0*/  BAR.ARV 0x6, 0xa0 ;  /* 0x0182800000007b1d */ /* 0x000fec0000002000 */
[----:B------:R-:W3:Y:S01]  /*31f0*/  LDCU UR5, c[0x0][0x38c] ;  /* 0x00007180ff0577ac */ /* 0x000ee20008000800 */
[----:B------:R-:W-:Y:S01]  /*3200*/  LOP3.LUT R2, R2, 0xffff, RZ, 0xc0, !PT ;  /* 0x0000ffff02027812 */ /* 0x000fe200078ec0ff */
[----:B------:R-:W-:Y:S01]  /*3210*/  IMAD.MOV.U32 R11, RZ, RZ, 0x1 ;  /* 0x00000001ff0b7424 */ /* 0x000fe200078e00ff */
[----:B------:R-:W-:Y:S01]  /*3220*/  CS2R R8, SRZ ;  /* 0x0000000000087805 */ /* 0x000fe2000001ff00 */
[----:B------:R-:W4:Y:S01]  /*3230*/  LDCU UR7, c[0x0][0x38c] ;  /* 0x00007180ff0777ac */ /* 0x000f220008000800 */
[----:B------:R-:W-:Y:S01]  /*3240*/  R2UR UR27, R2 ;  /* 0x00000000021b72ca */ /* 0x000fe200000e0000 */
[----:B------:R-:W-:Y:S01]  /*3250*/  IMAD.MOV.U32 R10, RZ, RZ, RZ ;  /* 0x000000ffff0a7224 */ /* 0x000fe200078e00ff */
[----:B------:R-:W-:Y:S01]  /*3260*/  UMOV UR30, URZ ;  /* 0x000000ff001e7c82 */ /* 0x000fe20008000000 */
[----:B------:R-:W-:Y:S01]  /*3270*/  UMOV UR24, URZ ;  /* 0x000000ff00187c82 */ /* 0x000fe20008000000 */
[----:B--2---:R-:W-:Y:S01]  /*3280*/  ULEA UR26, UR4, UR26, 0x18 ;  /* 0x0000001a041a7291 */ /* 0x004fe2000f8ec0ff */
[----:B------:R-:W-:Y:S01]  /*3290*/  UMOV UR38, 0x0 ;  /* 0x0000000000267882 */ /* 0x000fe20000000000 */
[----:B------:R-:W-:-:S02]  /*32a0*/  UMOV UR39, 0x4400010 ;  /* 0x0440001000277882 */ /* 0x000fc40000000000 */
[----:B------:R-:W-:Y:S02]  /*32b0*/  UIADD3 UR4, UPT, UPT, UR26, 0x6400, URZ ;  /* 0x000064001a047890 */ /* 0x000fe4000fffe0ff */
[----:B------:R-:W-:Y:S02]  /*32c0*/  UIADD3 UR6, UPT, UPT, UR26, 0x10400, URZ ;  /* 0x000104001a067890 */ /* 0x000fe4000fffe0ff */
[----:B---3--:R-:W-:Y:S01]  /*32d0*/  UIADD3 UR5, UPT, UPT, UR5, 0x7f, URZ ;  /* 0x0000007f05057890 */ /* 0x008fe2000fffe0ff */
[----:B-1----:R-:W1:Y:S01]  /*32e0*/  LDS R0, [UR26+0x150] ;  /* 0x0001501aff007984 */ /* 0x002e620008000800 */
[----:B------:R-:W-:Y:S01]  /*32f0*/  UMOV UR36, 0x0 ;  /* 0x0000000000247882 */ /* 0x000fe20000000000 */
[----:B------:R-:W-:Y:S01]  /*3300*/  UMOV UR37, 0x4400010 ;  /* 0x0440001000257882 */ /* 0x000fe20000000000 */
[----:B------:R-:W-:Y:S02]  /*3310*/  USHF.R.S32.HI UR40, URZ, 0x1f, UR5 ;  /* 0x0000001fff287899 */ /* 0x000fe40008011405 */
[----:B----4-:R-:W-:-:S02]  /*3320*/  UISETP.GE.AND UP4, UPT, UR7, 0x1, UPT ;  /* 0x000000010700788c */ /* 0x010fc4000bf86270 */
[----:B------:R-:W-:Y:S02]  /*3330*/  ULEA.HI UR40, UR40, UR5, URZ, 0x7 ;  /* 0x0000000528287291 */ /* 0x000fe4000f8f38ff */
[----:B------:R-:W-:Y:S02]  /*3340*/  USHF.R.U32.HI UR5, URZ, 0x4, UR4 ;  /* 0x00000004ff057899 */ /* 0x000fe40008011604 */
[----:B------:R-:W-:Y:S02]  /*3350*/  USHF.R.S32.HI UR40, URZ, 0x7, UR40 ;  /* 0x00000007ff287899 */ /* 0x000fe40008011428 */
[----:B------:R-:W-:Y:S02]  /*3360*/  USHF.R.U32.HI UR4, URZ, 0x4, UR6 ;  /* 0x00000004ff047899 */ /* 0x000fe40008011606 */
[----:B------:R-:W-:Y:S02]  /*3370*/  UISETP.LT.AND UP0, UPT, UR40, 0x1, UPT ;  /* 0x000000012800788c */ /* 0x000fe4000bf01270 */
[----:B------:R-:W-:-:S02]  /*3380*/  ULOP3.LUT UR5, UR5, 0x3fff, URZ, 0xc0, !UPT ;  /* 0x00003fff05057892 */ /* 0x000fc4000f8ec0ff */
[----:B------:R-:W-:Y:S02]  /*3390*/  ULOP3.LUT UR4, UR4, 0x3fff, URZ, 0xc0, !UPT ;  /* 0x00003fff04047892 */ /* 0x000fe4000f8ec0ff */
[----:B------:R-:W-:Y:S02]  /*33a0*/  USEL UR41, UR40, 0x1, !UP0 ;  /* 0x0000000128297887 */ /* 0x000fe4000c000000 */
[----:B------:R-:W-:Y:S02]  /*33b0*/  ULOP3.LUT UR28, UR5, 0x10000, URZ, 0xfc, !UPT ;  /* 0x00010000051c7892 */ /* 0x000fe4000f8efcff */
[----:B------:R-:W-:Y:S02]  /*33c0*/  ULOP3.LUT UR29, UR4, 0x10000, URZ, 0xfc, !UPT ;  /* 0x00010000041d7892 */ /* 0x000fe4000f8efcff */
[----:B------:R-:W-:Y:S01]  /*33d0*/  UIADD3 UR41, UPT, UPT, -UR41, URZ, URZ ;  /* 0x000000ff29297290 */ /* 0x000fe2000fffe1ff */
[----:B------:R-:W-:Y:S01]  /*33e0*/  UMOV UR34, 0x0 ;  /* 0x0000000000227882 */ /* 0x000fe20000000000 */
[----:B------:R-:W-:Y:S01]  /*33f0*/  UMOV UR35, 0x4400010 ;  /* 0x0440001000237882 */ /* 0x000fe20000000000 */
[----:B------:R-:W-:Y:S01]  /*3400*/  UMOV UR32, 0x0 ;  /* 0x0000000000207882 */ /* 0x000fe20000000000 */
[----:B------:R-:W-:Y:S01]  /*3410*/  UMOV UR33, 0x4400010 ;  /* 0x0440001000217882 */ /* 0x000fe20000000000 */
[----:B-1----:R-:W-:-:S15]  /*3420*/  R2UR UR42, R0 ;  /* 0x00000000002a72ca */ /* 0x002fde00000e0000 */
.L_x_67:
[----:B------:R-:W-:Y:S02]  /*3430*/  LEA R0, R10, UR26, 0x3 ;  /* 0x0000001a0a007c11 */ /* 0x000fe4000f8e18ff */
[----:B------:R-:W-:Y:S02]  /*3440*/  SHF.L.U32 R5, R9, 0x1f, RZ ;  /* 0x0000001f09057819 */ /* 0x000fe400000006ff */
[----:B------:R-:W-:Y:S01]  /*3450*/  PLOP3.LUT P0, PT, PT, PT, UP4, 0x80, 0x8 ;  /* 0x000000000008781c */ /* 0x000fe20003f0f048 */
[----:B------:R-:W-:Y:S01]  /*3460*/  VIADD R3, R0, 0xb0 ;  /* 0x000000b000037836 */ /* 0x000fe20000000000 */
[----:B-1----:R-:W1:Y:S02]  /*3470*/  SYNCS.PHASECHK.TRANS64.TRYWAIT P1, [R0+URZ+0xa0], R5 ;  /* 0x0000a005000075a7 */ /* 0x002e6400080211ff */
[----:B-1-3--:R-:W-:Y:S09]  /*3480*/  @!P1 BRA `(.L_x_61) ;  /* 0x0000006400d89947 */ /* 0x00aff20003800000 */
.L_x_150:
[----:B------:R-:W-:Y:S01]  /*3490*/  LEA R4, R10, UR26, 0x4 ;  /* 0x0000001a0a047c11 */ /* 0x000fe2000f8e20ff */
[----:B------:R-:W-:Y:S01]  /*34a0*/  @UP4 ULEA UR4, UR24, UR26, 0x3 ;  /* 0x0000001a18044291 */ /* 0x000fe2000f8e18ff */
[----:B------:R-:W-:Y:S01]  /*34b0*/  PLOP3.LUT P2, PT, PT, PT, PT, 0x80, 0x8 ;  /* 0x000000000008781c */ /* 0x000fe20003f4f070 */
[----:B------:R-:W-:Y:S01]  /*34c0*/  ULEA UR31, UR30, UR26, 0x3 ;  /* 0x0000001a1e1f7291 */ /* 0x000fe2000f8e18ff */
[----:B------:R-:W-:Y:S02]  /*34d0*/  PRMT R3, RZ, 0x654, R3 ;  /* 0x00000654ff037816 */ /* 0x000fe40000000003 */
[----:B-1----:R-:W1:Y:S01]  /*34e0*/  LDS.128 R4, [R4+0x130] ;  /* 0x0001300004047984 */ /* 0x002e620000000c00 */
[----:B------:R-:W-:Y:S02]  /*34f0*/  @P0 SHF.L.U32 R2, R8, 0x1f, RZ ;  /* 0x0000001f08020819 */ /* 0x000fe400000006ff */
[----:B------:R-:W-:Y:S01]  /*3500*/  SHF.L.U32 R0, R11, 0x1f, RZ ;  /* 0x0000001f0b007819 */ /* 0x000fe200000006ff */
[----:B------:R-:W-:Y:S01]  /*3510*/  @!PT LDS RZ, [RZ] ;  /* 0x00000000fffff984 */ /* 0x000fe20000000800 */
[----:B------:R-:W-:Y:S01]  /*3520*/  @!PT LDS RZ, [RZ] ;  /* 0x00000000fffff984 */ /* 0x000fe20000000800 */
[----:B------:R-:W-:Y:S01]  /*3530*/  @!PT LDS RZ, [RZ] ;  /* 0x00000000fffff984 */ /* 0x000fe20000000800 */
[----:B------:R-:W-:Y:S01]  /*3540*/  @!PT LDS RZ, [RZ] ;  /* 0x00000000fffff984 */ /* 0x000fe20000000800 */
[----:B------:R2:W-:Y:S06]  /*3550*/  MEMBAR.ALL.CTA ;  /* 0x0000000000007992 */ /* 0x0005ec0000008000 */
[----:B--2---:R-:W2:Y:S02]  /*3560*/  FENCE.VIEW.ASYNC.S ;  /* 0x00000000000073c6 */ /* 0x004ea40000000000 */
[----:B--2---:R2:W-:Y:S01]  /*3570*/  SYNCS.ARRIVE.TRANS64.RED.A1T0 RZ, [R3+URZ], RZ ;  /* 0x000000ff03ff79a7 */ /* 0x0045e200081004ff */
[----:B------:R2:W3:Y:S01]  /*3580*/  @P0 SYNCS.PHASECHK.TRANS64.TRYWAIT P2, [UR4], R2 ;  /* 0x00000002ff0005a7 */ /* 0x0004e20008041104 */
[----:B------:R-:W-:Y:S01]  /*3590*/  ULEA.HI UR4, UR30, UR30, URZ, 0x1 ;  /* 0x0000001e1e047291 */ /* 0x000fe2000f8f08ff */
[----:B-1----:R-:W-:-:S03]  /*35a0*/  LOP3.LUT P1, RZ, R6, 0x1, RZ, 0xc0, !PT ;  /* 0x0000000106ff7812 */ /* 0x002fc6000782c0ff */
[----:B------:R-:W-:Y:S02]  /*35b0*/  USHF.L.U32 UR11, UR4, 0x7, URZ ;  /* 0x00000007040b7899 */ /* 0x000fe400080006ff */
[----:B------:R-:W-:Y:S02]  /*35c0*/  ULOP3.LUT UR4, UR4, 0xffe, URZ, 0xc0, !UPT ;  /* 0x00000ffe04047892 */ /* 0x000fe4000f8ec0ff */
[----:B------:R-:W-:Y:S02]  /*35d0*/  ULOP3.LUT UR11, UR11, 0xffffff00, URZ, 0xc0, !UPT ;  /* 0xffffff000b0b7892 */ /* 0x000fe4000f8ec0ff */
[----:B------:R-:W-:Y:S02]  /*35e0*/  UIADD3 UR4, UPT, UPT, -UR4, UR30, URZ ;  /* 0x0000001e04047290 */ /* 0x000fe4000fffe1ff */
[----:B------:R-:W-:Y:S01]  /*35f0*/  UIADD3 UR11, UPT, UPT, UR42, UR11, URZ ;  /* 0x0000000b2a0b7290 */ /* 0x000fe2000fffe0ff */
[----:B------:R-:W1:Y:S03]  /*3600*/  SYNCS.PHASECHK.TRANS64.TRYWAIT P0, [UR31+0xe0], R0 ;  /* 0x0000e000ff0075a7 */ /* 0x000e66000800111f */
[----:B------:R-:W-:Y:S01]  /*3610*/  ULEA UR11, UR4, UR11, 0x14 ;  /* 0x0000000b040b7291 */ /* 0x000fe2000f8ea0ff */
[----:B-123--:R-:W-:Y:S11]  /*3620*/  @!P0 BRA `(.L_x_62) ;  /* 0x0000006400848947 */ /* 0x00eff60003800000 */
.L_x_152:
[----:B------:R-:W-:Y:S01]  /*3630*/  IADD3 R10, PT, PT, R10, 0x1, RZ ;  /* 0x000000010a0a7810 */ /* 0x000fe20007ffe0ff */
[----:B------:R-:W-:Y:S06]  /*3640*/  BRA.U !UP4, `(.L_x_63) ;  /* 0x000000010cc07547 */ /* 0x000fec000b800000 */
[----:B------:R-:W-:Y:S01]  /*3650*/  UPLOP3.LUT UP2, UPT, UPT, UPT, UPT, 0x40, 0x4 ;  /* 0x000000000004789c */ /* 0x000fe20003f4e870 */
[----:B------:R-:W-:Y:S01]  /*3660*/  UMOV UR23, UR41 ;  /* 0x0000002900177c82 */ /* 0x000fe20008000000 */
[----:B------:R-:W-:Y:S01]  /*3670*/  UMOV UR22, UR40 ;  /* 0x0000002800167c82 */ /* 0x000fe20008000000 */
[----:B------:R-:W-:-:S08]  /*3680*/  UMOV UR10, UR24 ;  /* 0x00000018000a7c82 */ /* 0x000fd00008000000 */
.L_x_66:
[----:B------:R-:W-:Y:S02]  /*3690*/  UIADD3 UR23, UPT, UPT, UR23, 0x1, URZ ;  /* 0x0000000117177890 */ /* 0x000fe4000fffe0ff */
[----:B--2---:R-:W-:Y:S02]  /*36a0*/  ULEA UR5, UR10, UR26, 0x3 ;  /* 0x0000001a0a057291 */ /* 0x004fe4000f8e18ff */
[----:B------:R-:W-:Y:S01]  /*36b0*/  UISETP.NE.AND UP3, UPT, UR23, URZ, UPT ;  /* 0x000000ff1700728c */ /* 0x000fe2000bf65270 */
[----:B---3--:R-:W-:Y:S10]  /*36c0*/  @P2 BRA `(.L_x_64) ;  /* 0x00000000000c2947 */ /* 0x008ff40003800000 */
[----:B-1----:R-:W-:Y:S04]  /*36d0*/  SHF.L.U32 R3, R8, 0x1f, RZ ;  /* 0x0000001f08037819 */ /* 0x002fe800000006ff */
[----:B------:R-:W1:Y:S02]  /*36e0*/  SYNCS.PHASECHK.TRANS64.TRYWAIT P0, [UR5], R3 ;  /* 0x00000003ff0075a7 */ /* 0x000e640008001105 */
[----:B-1----:R-:W-:Y:S05]  /*36f0*/  @!P0 BRA `(.L_x_65) ;  /* 0x0000006400688947 */ /* 0x002fea0003800000 */
.L_x_64:
[----:B------:R-:W-:Y:S01]  /*3700*/  UISETP.NE.AND UP0, UPT, UR22, 0x1, UPT ;  /* 0x000000011600788c */ /* 0x000fe2000bf05270 */
[----:B------:R-:W-:Y:S01]  /*3710*/  PLOP3.LUT P2, PT, PT, PT, PT, 0x80, 0x8 ;  /* 0x000000000008781c */ /* 0x000fe20003f4f070 */
[----:B------:R-:W-:Y:S02]  /*3720*/  UIADD3 UR4, UPT, UPT, UR10, 0x1, URZ ;  /* 0x000000010a047890 */ /* 0x000fe4000fffe0ff */
[----:B------:R-:W-:Y:S02]  /*3730*/  UIADD3 UR25, UPT, UPT, UR5, 0x28, URZ ;  /* 0x0000002805197890 */ /* 0x000fe4000fffe0ff */
[----:B------:R-:W-:Y:S01]  /*3740*/  UISETP.NE.AND UP1, UPT, UR4, 0x5, UPT ;  /* 0x000000050400788c */ /* 0x000fe2000bf25270 */
[----:B------:R-:W-:Y:S01]  /*3750*/  PLOP3.LUT P0, PT, PT, PT, UP0, 0x80, 0x8 ;  /* 0x000000000008781c */ /* 0x000fe20003f0f008 */
[----:B------:R-:W-:Y:S02]  /*3760*/  UIADD3 UR22, UPT, UPT, UR22, -0x1, URZ ;  /* 0xffffffff16167890 */ /* 0x000fe4000fffe0ff */
[----:B------:R-:W-:Y:S02]  /*3770*/  USEL UR6, URZ, 0x1, UP1 ;  /* 0x00000001ff067887 */ /* 0x000fe40008800000 */
[----:B------:R-:W-:Y:S01]  /*3780*/  USEL UR24, UR4, URZ, UP1 ;  /* 0x000000ff04187287 */ /* 0x000fe20008800000 */
[----:B------:R-:W-:Y:S01]  /*3790*/  UMOV UR7, 0x40004040 ;  /* 0x4000404000077882 */ /* 0x000fe20000000000 */
[----:B------:R-:W-:Y:S02]  /*37a0*/  UMOV UR5, 0x40004040 ;  /* 0x4000404000057882 */ /* 0x000fe40000000000 */
[----:B------:R-:W-:Y:S01]  /*37b0*/  @UP0 ULEA UR4, UR24, UR26, 0x3 ;  /* 0x0000001a18040291 */ /* 0x000fe2000f8e18ff */
[----:B------:R-:W-:Y:S01]  /*37c0*/  LOP3.LUT R8, R8, UR6, RZ, 0x3c, !PT ;  /* 0x0000000608087c12 */ /* 0x000fe2000f8e3cff */
[----:B------:R-:W-:Y:S01]  /*37d0*/  ULEA UR6, UR10, UR29, 0xb ;  /* 0x0000001d0a067291 */ /* 0x000fe2000f8e58ff */
[----:B------:R-:W-:Y:S02]  /*37e0*/  UMOV UR21, 0x40004040 ;  /* 0x4000404000157882 */ /* 0x000fe40000000000 */
[----:B-1----:R-:W-:Y:S01]  /*37f0*/  @P0 SHF.L.U32 R0, R8, 0x1f, RZ ;  /* 0x0000001f08000819 */ /* 0x002fe200000006ff */
[----:B------:R-:W-:Y:S02]  /*3800*/  UIADD3 UR20, UPT, UPT, UR6, 0x2, URZ ;  /* 0x0000000206147890 */ /* 0x000fe4000fffe0ff */
[----:B------:R-:W-:Y:S01]  /*3810*/  UIADD3 UR16, UPT, UPT, UR6, 0x4, URZ ;  /* 0x0000000406107890 */ /* 0x000fe2000fffe0ff */
[----:B------:R2:W3:Y:S01]  /*3820*/  @P0 SYNCS.PHASECHK.TRANS64.TRYWAIT P2, [UR4], R0 ;  /* 0x00000000ff0005a7 */ /* 0x0004e20008041104 */
[----:B------:R-:W-:Y:S02]  /*3830*/  ULEA UR4, UR10, UR28, 0x9 ;  /* 0x0000001c0a047291 */ /* 0x000fe4000f8e48ff */
[----:B------:R-:W-:Y:S02]  /*3840*/  UIADD3 UR12, UPT, UPT, UR6, 0x6, URZ ;  /* 0x00000006060c7890 */ /* 0x000fe4000fffe0ff */
[----:B------:R-:W-:Y:S02]  /*3850*/  UIADD3 UR18, UPT, UPT, UR4, 0x2, URZ ;  /* 0x0000000204127890 */ /* 0x000fe4000fffe0ff */
[----:B------:R-:W-:Y:S02]  /*3860*/  UIADD3 UR14, UPT, UPT, UR4, 0x4, URZ ;  /* 0x00000004040e7890 */ /* 0x000fe4000fffe0ff */
[----:B------:R-:W-:Y:S01]  /*3870*/  UIADD3 UR8, UPT, UPT, UR4, 0x6, URZ ;  /* 0x0000000604087890 */ /* 0x000fe2000fffe0ff */
[----:B------:R2:W-:Y:S01]  /*3880*/  UTCQMMA gdesc[UR4], gdesc[UR6], tmem[UR11], tmem[UR38], idesc[UR39], UP2 ;  /* 0x00ff2606040075ea */ /* 0x0005e2000900030b */
[----:B------:R-:W-:Y:S01]  /*3890*/  UPLOP3.LUT UP2, UPT, UPT, UPT, UPT, 0x80, 0x8 ;  /* 0x000000000008789c */ /* 0x000fe20003f4f070 */
[----:B------:R-:W-:Y:S01]  /*38a0*/  UMOV UR19, 0x40004040 ;  /* 0x4000404000137882 */ /* 0x000fe20000000000 */
[----:B------:R-:W-:Y:S01]  /*38b0*/  UMOV UR17, 0x40004040 ;  /* 0x4000404000117882 */ /* 0x000fe20000000000 */
[----:B------:R2:W-:Y:S01]  /*38c0*/  UTCQMMA gdesc[UR18], gdesc[UR20], tmem[UR11], tmem[UR36], idesc[UR37], UPT ;  /* 0x00ff2414120075ea */ /* 0x0005e2000b80030b */
[----:B------:R-:W-:Y:S01]  /*38d0*/  UMOV UR15, 0x40004040 ;  /* 0x40004040000f7882 */ /* 0x000fe20000000000 */
[----:B------:R-:W-:Y:S01]  /*38e0*/  UMOV UR13, 0x40004040 ;  /* 0x40004040000d7882 */ /* 0x000fe20000000000 */
[----:B------:R-:W-:Y:S01]  /*38f0*/  UMOV UR9, 0x40004040 ;  /* 0x4000404000097882 */ /* 0x000fe20000000000 */
[----:B------:R2:W-:Y:S01]  /*3900*/  UTCQMMA gdesc[UR14], gdesc[UR16], tmem[UR11], tmem[UR34], idesc[UR35], UPT ;  /* 0x00ff22100e0075ea */ /* 0x0005e2000b80030b */
[----:B------:R2:W-:Y:S01]  /*3910*/  UTCQMMA gdesc[UR8], gdesc[UR12], tmem[UR11], tmem[UR32], idesc[UR33], UPT ;  /* 0x00ff200c080075ea */ /* 0x0005e2000b80030b */
[----:B------:R2:W-:Y:S01]  /*3920*/  UTCBAR.MULTICAST [UR25], URZ, UR27 ;  /* 0x000000ff190073e9 */ /* 0x0005e2000800081b */
[----:B------:R-:W-:Y:S01]  /*3930*/  UMOV UR10, UR24 ;  /* 0x00000018000a7c82 */ /* 0x000fe20008000000 */
[----:B------:R-:W-:Y:S05]  /*3940*/  BRA.U UP3, `(.L_x_66) ;  /* 0xfffffffd03507547 */ /* 0x000fea000b83ffff */
.L_x_63:
[----:B--2---:R-:W-:Y:S01]  /*3950*/  UIADD3 UR4, UPT, UPT, UR30, 0x1, URZ ;  /* 0x000000011e047890 */ /* 0x004fe2000fffe0ff */
[C---:B------:R-:W-:Y:S01]  /*3960*/  ISETP.NE.AND P0, PT, R10.reuse, 0x2, PT ;  /* 0x000000020a00780c */ /* 0x040fe20003f05270 */
[----:B------:R-:W-:Y:S02]  /*3970*/  UIADD3 UR5, UPT, UPT, UR31, 0xc0, URZ ;  /* 0x000000c01f057890 */ /* 0x000fe4000fffe0ff */
[----:B------:R-:W-:Y:S01]  /*3980*/  UISETP.NE.AND UP0, UPT, UR4, 0x4, UPT ;  /* 0x000000040400788c */ /* 0x000fe2000bf05270 */
[----:B-1----:R-:W-:Y:S02]  /*3990*/  SEL R0, RZ, 0x1, P0 ;  /* 0x00000001ff007807 */ /* 0x002fe40000000000 */
[----:B------:R-:W-:Y:S01]  /*39a0*/  SEL R10, R10, RZ, P0 ;  /* 0x000000ff0a0a7207 */ /* 0x000fe20000000000 */
[----:B------:R-:W-:Y:S01]  /*39b0*/  USEL UR6, URZ, 0x1, UP0 ;  /* 0x00000001ff067887 */ /* 0x000fe20008000000 */
[----:B------:R-:W-:Y:S01]  /*39c0*/  LOP3.LUT R9, R9, R0, RZ, 0x3c, !PT ;  /* 0x0000000009097212 */ /* 0x000fe200078e3cff */
[----:B------:R-:W-:Y:S01]  /*39d0*/  USEL UR30, UR4, URZ, UP0 ;  /* 0x000000ff041e7287 */ /* 0x000fe20008000000 */
[----:B------:R1:W-:Y:S03]  /*39e0*/  UTCBAR [UR5], URZ ;  /* 0x000000ff050073e9 */ /* 0x0003e600080000ff */
[----:B------:R-:W-:Y:S01]  /*39f0*/  LOP3.LUT R11, R11, UR6, RZ, 0x3c, !PT ;  /* 0x000000060b0b7c12 */ /* 0x000fe2000f8e3cff */
[----:B------:R-:W-:Y:S07]  /*3a00*/  @P1 BRA `(.L_x_67) ;  /* 0xfffffff800881947 */ /* 0x000fee000383ffff */
[----:B------:R-:W2:Y:S01]  /*3a10*/  S2UR UR8, SR_CgaCtaId ;  /* 0x00000000000879c3 */ /* 0x000ea20000008800 */
[----:B------:R-:W-:Y:S01]  /*3a20*/  ELECT P0, URZ, PT ;  /* 0x0000000000ff782f */ /* 0x000fe20003800000 */
[----:B------:R-:W-:Y:S01]  /*3a30*/  IMAD.MOV.U32 R0, RZ, RZ, 0x1 ;  /* 0x00000001ff007424 */ /* 0x000fe200078e00ff */
[----:B------:R-:W-:Y:S01]  /*3a40*/  UIADD3 UR26, UPT, UPT, UR26, 0xe0, URZ ;  /* 0x000000e01a1a7890 */ /* 0x000fe2000fffe0ff */
[----:B------:R-:W-:Y:S01]  /*3a50*/  SHF.L.U32 R3, R11, 0x1f, RZ ;  /* 0x0000001f0b037819 */ /* 0x000fe200000006ff */
[----:B------:R-:W-:-:S03]  /*3a60*/  UMOV UR4, 0x40 ;  /* 0x0000004000047882 */ /* 0x000fc60000000000 */
[----:B------:R-:W-:Y:S01]  /*3a70*/  UVIRTCOUNT.DEALLOC.SMPOOL 0x80 ;  /* 0x000000800000784c */ /* 0x000fe20000000000 */
[----:B--2---:R-:W-:Y:S02]  /*3a80*/  ULEA UR8, UR8, UR4, 0x18 ;  /* 0x0000000408087291 */ /* 0x004fe4000f8ec0ff */
[----:B------:R-:W-:-:S07]  /*3a90*/  ULEA UR4, UR30, UR26, 0x3 ;  /* 0x0000001a1e047291 */ /* 0x000fce000f8e18ff */
[----:B------:R2:W-:Y:S02]  /*3aa0*/  @P0 STS.U8 [UR8+0x1c], R0 ;  /* 0x00001c00ff000988 */ /* 0x0005e40008000008 */
[----:B------:R-:W4:Y:S02]  /*3ab0*/  SYNCS.PHASECHK.TRANS64.TRYWAIT P0, [UR4], R3 ;  /* 0x00000003ff0075a7 */ /* 0x000f240008001104 */
[----:B--2-4-:R-:W-:Y:S05]  /*3ac0*/  @!P0 BRA `(.L_x_68) ;  /* 0x00000060008c8947 */ /* 0x014fea0003800000 */
.L_x_155:
[----:B------:R-:W-:-:S04]  /*3ad0*/  UIADD3 UR4, UPT, UPT, UR30, 0x1, URZ ;  /* 0x000000011e047890 */ /* 0x000fc8000fffe0ff */
[----:B------:R-:W-:-:S04]  /*3ae0*/  UISETP.NE.AND UP0, UPT, UR4, 0x4, UPT ;  /* 0x000000040400788c */ /* 0x000fc8000bf05270 */
[----:B------:R-:W-:Y:S02]  /*3af0*/  USEL UR6, URZ, 0x1, UP0 ;  /* 0x00000001ff067887 */ /* 0x000fe40008000000 */
[----:B------:R-:W-:-:S04]  /*3b00*/  USEL UR4, UR4, URZ, UP0 ;  /* 0x000000ff04047287 */ /* 0x000fc80008000000 */
[----:B-1----:R-:W-:Y:S01]  /*3b10*/  ULEA UR5, UR4, UR26, 0x3 ;  /* 0x0000001a04057291 */ /* 0x002fe2000f8e18ff */
[----:B------:R-:W-:-:S04]  /*3b20*/  LOP3.LUT R2, R11, UR6, RZ, 0x3c, !PT ;  /* 0x000000060b027c12 */ /* 0x000fc8000f8e3cff */
[----:B--2---:R-:W-:-:S04]  /*3b30*/  SHF.L.U32 R3, R2, 0x1f, RZ ;  /* 0x0000001f02037819 */ /* 0x004fc800000006ff */
[----:B------:R-:W1:Y:S02]  /*3b40*/  SYNCS.PHASECHK.TRANS64.TRYWAIT P0, [UR5], R3 ;  /* 0x00000003ff0075a7 */ /* 0x000e640008001105 */
[----:B-1----:R-:W-:Y:S05]  /*3b50*/  @!P0 BRA `(.L_x_69) ;  /* 0x0000006000808947 */ /* 0x002fea0003800000 */
.L_x_157:
        /* <DEDUP_REMOVED lines=9> */
.L_x_159:
[----:B------:R-:W-:-:S04]  /*3bf0*/  UIADD3 UR4, UPT, UPT, UR4, 0x1, URZ ;  /* 0x0000000104047890 */ /* 0x000fc8000fffe0ff */
[----:B------:R-:W-:-:S04]  /*3c00*/  UISETP.NE.AND UP0, UPT, UR4, 0x4, UPT ;  /* 0x000000040400788c */ /* 0x000fc8000bf05270 */
[----:B------:R-:W-:Y:S02]  /*3c10*/  USEL UR5, URZ, 0x1, UP0 ;  /* 0x00000001ff057887 */ /* 0x000fe40008000000 */
[----:B------:R-:W-:-:S04]  /*3c20*/  USEL UR4, UR4, URZ, UP0 ;  /* 0x000000ff04047287 */ /* 0x000fc80008000000 */
[----:B------:R-:W-:Y:S01]  /*3c30*/  ULEA UR4, UR4, UR26, 0x3 ;  /* 0x0000001a04047291 */ /* 0x000fe2000f8e18ff */
[----:B-1----:R-:W-:-:S04]  /*3c40*/  LOP3.LUT R3, R2, UR5, RZ, 0x3c, !PT ;  /* 0x0000000502037c12 */ /* 0x002fc8000f8e3cff */
[----:B------:R-:W-:-:S04]  /*3c50*/  SHF.L.U32 R3, R3, 0x1f, RZ ;  /* 0x0000001f03037819 */ /* 0x000fc800000006ff */
[----:B------:R-:W1:Y:S02]  /*3c60*/  SYNCS.PHASECHK.TRANS64.TRYWAIT P0, [UR4], R3 ;  /* 0x00000003ff0075a7 */ /* 0x000e640008001104 */
[----:B-1----:R-:W-:Y:S05]  /*3c70*/  @!P0 BRA `(.L_x_71) ;  /* 0x0000006000688947 */ /* 0x002fea0003800000 */
.L_x_161:
[----:B------:R-:W-:Y:S01]  /*3c80*/  NOP ;  /* 0x0000000000007918 */ /* 0x000fe20000000000 */
[----:B-1----:R-:W1:Y:S01]  /*3c90*/  LDS R0, [UR8+0x14] ;  /* 0x00001408ff007984 */ /* 0x002e620008000800 */
[----:B------:R-:W-:Y:S01]  /*3ca0*/  ULOP3.LUT UR4, UR42, 0xffff, URZ, 0xc0, !UPT ;  /* 0x0000ffff2a047892 */ /* 0x000fe2000f8ec0ff */
[----:B------:R-:W-:Y:S01]  /*3cb0*/  UMOV UR5, 0xffff ;  /* 0x0000ffff00057882 */ /* 0x000fe20000000000 */
[----:B------:R-:W-:Y:S02]  /*3cc0*/  UMOV UR6, 0x1 ;  /* 0x0000000100067882 */ /* 0x000fe40000000000 */
[----:B------:R-:W-:-:S04]  /*3cd0*/  USHF.R.U32.HI UR4, URZ, 0x5, UR4 ;  /* 0x00000005ff047899 */ /* 0x000fc80008011604 */
[----:B------:R-:W-:Y:S02]  /*3ce0*/  USHF.L.U32 UR5, UR5, UR4, URZ ;  /* 0x0000000405057299 */ /* 0x000fe400080006ff */
[----:B------:R-:W-:-:S04]  /*3cf0*/  USHF.L.U32 UR4, UR6, UR4, URZ ;  /* 0x0000000406047299 */ /* 0x000fc800080006ff */
[----:B-1----:R-:W-:-:S04]  /*3d00*/  LOP3.LUT R0, R0, UR5, RZ, 0xc0, !PT ;  /* 0x0000000500007c12 */ /* 0x002fc8000f8ec0ff */
[----:B------:R-:W-:-:S13]  /*3d10*/  ISETP.NE.AND P0, PT, R0, UR5, PT ;  /* 0x0000000500007c0c */ /* 0x000fda000bf05270 */
[----:B------:R-:W-:Y:S05]  /*3d20*/  @P0 BRA `(.L_x_72) ;  /* 0x0000000000580947 */ /* 0x000fea0003800000 */
[----:B------:R-:W1:Y:S02]  /*3d30*/  LDS R0, [UR8+0x18] ;  /* 0x00001808ff007984 */ /* 0x000e640008000800 */
[----:B-1----:R-:W-:-:S04]  /*3d40*/  LOP3.LUT R0, R0, UR4, RZ, 0xc0, !PT ;  /* 0x0000000400007c12 */ /* 0x002fc8000f8ec0ff */
[----:B------:R-:W-:-:S13]  /*3d50*/  ISETP.NE.AND P0, PT, R0, UR4, PT ;  /* 0x0000000400007c0c */ /* 0x000fda000bf05270 */
[----:B------:R-:W-:Y:S05]  /*3d60*/  @P0 BRA `(.L_x_73) ;  /* 0x00000000003c0947 */ /* 0x000fea0003800000 */
[----:B------:R-:W1:Y:S01]  /*3d70*/  S2R R2, SR_LANEID ;  /* 0x0000000000027919 */ /* 0x000e620000000000 */
[----:B------:R-:W-:Y:S01]  /*3d80*/  ULOP3.LUT UR5, URZ, UR5, URZ, 0x33, !UPT ;  /* 0x00000005ff057292 */ /* 0x000fe2000f8e33ff */
[----:B------:R-:W-:Y:S01]  /*3d90*/  LOP3.LUT R4, RZ, UR4, RZ, 0x33, !PT ;  /* 0x00000004ff047c12 */ /* 0x000fe2000f8e33ff */
[----:B------:R-:W-:Y:S02]  /*3da0*/  VOTEU.ANY UR4, UPT, PT ;  /* 0x0000000000047886 */ /* 0x000fe400038e0100 */
[----:B------:R-:W-:Y:S01]  /*3db0*/  UFLO.U32 UR4, UR4 ;  /* 0x00000004000472bd */ /* 0x000fe200080e0000 */
[----:B------:R-:W2:Y:S01]  /*3dc0*/  REDUX UR6, R4 ;  /* 0x00000000040673c4 */ /* 0x000ea20000000000 */
[----:B------:R-:W-:-:S06]  /*3dd0*/  IMAD.U32 R0, RZ, RZ, UR5 ;  /* 0x00000005ff007e24 */ /* 0x000fcc000f8e00ff */
[----:B------:R4:W-:Y:S01]  /*3de0*/  UTCATOMSWS.AND URZ, UR5 ;  /* 0x0000000500ff79e3 */ /* 0x0009e20008000000 */
[----:B------:R-:W3:Y:S01]  /*3df0*/  REDUX UR7, R0 ;  /* 0x00000000000773c4 */ /* 0x000ee20000000000 */
[----:B-1----:R-:W-:Y:S01]  /*3e00*/  ISETP.EQ.U32.AND P0, PT, R2, UR4, PT ;  /* 0x0000000402007c0c */ /* 0x002fe2000bf02070 */
[----:B--2---:R-:W-:Y:S01]  /*3e10*/  IMAD.U32 R2, RZ, RZ, UR6 ;  /* 0x00000006ff027e24 */ /* 0x004fe2000f8e00ff */
[----:B---3--:R-:W-:-:S11]  /*3e20*/  MOV R3, UR7 ;  /* 0x0000000700037c02 */ /* 0x008fd60008000f00 */
[----:B------:R4:W-:Y:S04]  /*3e30*/  @P0 ATOMS.AND RZ, [UR8+0x14], R3 ;  /* 0x00001403ffff098c */ /* 0x0009e8000a800008 */
[----:B------:R4:W-:Y:S01]  /*3e40*/  @P0 ATOMS.AND RZ, [UR8+0x18], R2 ;  /* 0x00001802ffff098c */ /* 0x0009e2000a800008 */
[----:B------:R-:W-:Y:S05]  /*3e50*/  BRA `(.L_x_74) ;  /* 0x0000000000147947 */ /* 0x000fea0003800000 */
.L_x_73:
[----:B------:R-:W-:Y:S02]  /*3e60*/  MOV R2, 0x3e80 ;  /* 0x00003e8000027802 */ /* 0x000fe40000000f00 */
[----:B---3-5:R-:W-:Y:S05]  /*3e70*/  CALL.REL.NOINC `($__internal_0_$__cuda_sm10x_tcgen05_guardrail_trap_col_being_dealloced_not_returned_by_alloc) ;  /* 0x00000064004c7944 */ /* 0x028fea0003c00000 */
[----:B------:R-:W-:Y:S05]  /*3e80*/  BRA `(.L_x_74) ;  /* 0x0000000000087947 */ /* 0x000fea0003800000 */
.L_x_72:
[----:B------:R-:W-:Y:S02]  /*3e90*/  MOV R2, 0x3eb0 ;  /* 0x00003eb000027802 */ /* 0x000fe40000000f00 */
[----:B---3-5:R-:W-:Y:S05]  /*3ea0*/  CALL.REL.NOINC `($__internal_2_$__cuda_sm10x_tcgen05_guardrail_trap_unallocated_columns_being_dealloced) ;  /* 0x0000006400587944 */ /* 0x028fea0003c00000 */
.L_x_74:
[----:B------:R-:W-:Y:S01]  /*3eb0*/  NOP ;  /* 0x0000000000007918 */ /* 0x000fe20000000000 */
[----:B----4-:R-:W-:Y:S05]  /*3ec0*/  EXIT ;  /* 0x000000000000794d */ /* 0x010fea0003800000 */
.L_x_56:
[----:B------:R-:W-:-:S09]  /*3ed0*/  UISETP.NE.OR UP0, UPT, UR17, 0x3, !UP3 ;  /* 0x000000031100788c */ /* 0x000fd2000df05670 */
[----:B------:R-:W-:Y:S05]  /*3ee0*/  BRA.U UP0, `(.L_x_75) ;  /* 0x0000001100587547 */ /* 0x000fea000b800000 */
[----:B------:R-:W1:Y:S01]  /*3ef0*/  S2UR UR10, SR_CgaCtaId ;  /* 0x00000000000a79c3 */ /* 0x000e620000008800 */
[----:B------:R-:W2:Y:S01]  /*3f00*/  LDCU UR31, c[0x0][0x370] ;  /* 0x00006e00ff1f77ac */ /* 0x000ea20008000800 */
[----:B------:R-:W-:Y:S02]  /*3f10*/  HFMA2 R13, -RZ, RZ, 0, 0 ;  /* 0x00000000ff0d7431 */ /* 0x000fe400000001ff */
[----:B------:R-:W-:Y:S01]  /*3f20*/  IMAD.MOV.U32 R15, RZ, RZ, 0x1 ;  /* 0x00000001ff0f7424 */ /* 0x000fe200078e00ff */
[----:B------:R-:W-:Y:S01]  /*3f30*/  MOV R7, 0x1000 ;  /* 0x0000100000077802 */ /* 0x000fe20000000f00 */
[----:B------:R-:W2:Y:S01]  /*3f40*/  LDCU.128 UR44, c[0x0][0xb10] ;  /* 0x00016200ff2c77ac */ /* 0x000ea20008000c00 */
[----:B------:R-:W-:Y:S01]  /*3f50*/  IMAD.MOV.U32 R14, RZ, RZ, RZ ;  /* 0x000000ffff0e7224 */ /* 0x000fe200078e00ff */
[----:B------:R-:W3:Y:S01]  /*3f60*/  LDC.64 R16, c[0x0][0x348] ;  /* 0x0000d200ff107b82 */ /* 0x000ee20000000a00 */
[----:B------:R-:W4:Y:S01]  /*3f70*/  LDCU UR30, c[0x0][0x374] ;  /* 0x00006e80ff1e77ac */ /* 0x000f220008000800 */
[----:B------:R-:W1:Y:S06]  /*3f80*/  LDCU UR15, c[0x0][0xb0c] ;  /* 0x00016180ff0f77ac */ /* 0x000e6c0008000800 */
[----:B------:R-:W3:Y:S01]  /*3f90*/  LDC.64 R2, c[0x0][0x888] ;  /* 0x00022200ff027b82 */ /* 0x000ee20000000a00 */
[----:B------:R-:W3:Y:S01]  /*3fa0*/  LDCU UR49, c[0x0][0xb20] ;  /* 0x00016400ff3177ac */ /* 0x000ee20008000800 */
[----:B------:R-:W3:Y:S06]  /*3fb0*/  LDCU UR4, c[0x0][0xb30] ;  /* 0x00016600ff0477ac */ /* 0x000eec0008000800 */
[----:B------:R-:W3:Y:S01]  /*3fc0*/  LDC.64 R4, c[0x0][0x890] ;  /* 0x00022400ff047b82 */ /* 0x000ee20000000a00 */
[----:B------:R-:W-:Y:S01]  /*3fd0*/  UMOV UR21, 0x400 ;  /* 0x0000040000157882 */ /* 0x000fe20000000000 */
[----:B--2---:R-:W-:-:S02]  /*3fe0*/  UIMAD.WIDE.U32 UR6, UR31, UR44, URZ ;  /* 0x0000002c1f0672a5 */ /* 0x004fc4000f8e00ff */
[----:B----4-:R-:W-:Y:S02]  /*3ff0*/  UIMAD.WIDE.U32 UR8, UR30, UR47, URZ ;  /* 0x0000002f1e0872a5 */ /* 0x010fe4000f8e00ff */
[----:B-1----:R-:W-:Y:S02]  /*4000*/  ULEA UR21, UR10, UR21, 0x18 ;  /* 0x000000150a157291 */ /* 0x002fe4000f8ec0ff */
[----:B------:R-:W-:Y:S02]  /*4010*/  UPLOP3.LUT UP3, UPT, UPT, UPT, UPT, 0x40, 0x4 ;  /* 0x000000000004789c */ /* 0x000fe40003f6e870 */
[----:B------:R-:W-:Y:S02]  /*4020*/  UIADD3 UR37, UPT, UPT, UR21, 0x68, URZ ;  /* 0x0000006815257890 */ /* 0x000fe4000fffe0ff */
[----:B------:R-:W-:Y:S02]  /*4030*/  UIADD3 UR33, UPT, UPT, UR21, 0x50, URZ ;  /* 0x0000005015217890 */ /* 0x000fe4000fffe0ff */
[----:B------:R-:W-:-:S02]  /*4040*/  UIADD3 UR25, UPT, UPT, UR21, 0x58, URZ ;  /* 0x0000005815197890 */ /* 0x000fc4000fffe0ff */
[----:B------:R-:W-:Y:S01]  /*4050*/  UIADD3 UR17, UPT, UPT, UR21, 0x60, URZ ;  /* 0x0000006015117890 */ /* 0x000fe2000fffe0ff */
[----:B------:R-:W-:Y:S01]  /*4060*/  UMOV UR6, UR7 ;  /* 0x0000000700067c82 */ /* 0x000fe20008000000 */
[----:B------:R-:W-:Y:S01]  /*4070*/  UMOV UR41, UR9 ;  /* 0x0000000900297c82 */ /* 0x000fe20008000000 */
[----:B------:R-:W-:Y:S02]  /*4080*/  UISETP.GE.AND UP0, UPT, UR42, 0x1, UPT ;  /* 0x000000012a00788c */ /* 0x000fe4000bf06270 */
[----:B------:R-:W-:Y:S01]  /*4090*/  UISETP.NE.AND UP4, UPT, UR42, 0x1, UPT ;  /* 0x000000012a00788c */ /* 0x000fe2000bf85270 */
[----:B------:R-:W1:Y:S01]  /*40a0*/  LDCU.64 UR22, c[0x0][0xb28] ;  /* 0x00016500ff1677ac */ /* 0x000e620008000a00 */
[----:B------:R-:W-:Y:S02]  /*40b0*/  UISETP.NE.AND UP6, UPT, UR15, 0x1, UPT ;  /* 0x000000010f00788c */ /* 0x000fe4000bfc5270 */
[----:B------:R-:W-:Y:S02]  /*40c0*/  UISETP.NE.AND UP5, UPT, UR46, 0x1, UPT ;  /* 0x000000012e00788c */ /* 0x000fe4000bfa5270 */
[----:B------:R-:W-:-:S02]  /*40d0*/  UPRMT UR37, UR10, 0x654, UR37 ;  /* 0x000006540a257896 */ /* 0x000fc40008000025 */
[----:B------:R-:W-:Y:S02]  /*40e0*/  USHF.R.U32.HI UR43, URZ, UR45, UR6 ;  /* 0x0000002dff2b7299 */ /* 0x000fe40008011606 */
[----:B------:R-:W-:Y:S02]  /*40f0*/  UPRMT UR40, UR10, 0x654, UR33 ;  /* 0x000006540a287896 */ /* 0x000fe40008000021 */
[----:B------:R-:W-:Y:S02]  /*4100*/  UPRMT UR39, UR10, 0x654, UR25 ;  /* 0x000006540a277896 */ /* 0x000fe40008000019 */
[----:B------:R-:W-:Y:S02]  /*4110*/  UPRMT UR38, UR10, 0x654, UR17 ;  /* 0x000006540a267896 */ /* 0x000fe40008000011 */
[----:B---3--:R-:W-:Y:S02]  /*4120*/  USHF.R.U32.HI UR41, URZ, UR49, UR41 ;  /* 0x00000031ff297299 */ /* 0x008fe40008011629 */
[----:B------:R-:W-:-:S11]  /*4130*/  UISETP.NE.AND UP2, UPT, UR4, 0x1, UPT ;  /* 0x000000010400788c */ /* 0x000fd6000bf45270 */
.L_x_86:
[C---:B------:R-:W-:Y:S02]  /*4140*/  LEA R12, R14.reuse, UR21, 0x3 ;  /* 0x000000150e0c7c11 */ /* 0x040fe4000f8e18ff */
[----:B------:R-:W-:Y:S02]  /*4150*/  SHF.L.U32 R9, R13, 0x1f, RZ ;  /* 0x0000001f0d097819 */ /* 0x000fe400000006ff */
[----:B------:R-:W-:Y:S02]  /*4160*/  LEA R10, R14, UR21, 0x4 ;  /* 0x000000150e0a7c11 */ /* 0x000fe4000f8e20ff */
[----:B--2---:R-:W2:Y:S02]  /*4170*/  SYNCS.PHASECHK.TRANS64.TRYWAIT P0, [R12+URZ+0xa0], R9 ;  /* 0x0000a0090c0075a7 */ /* 0x004ea400080011ff */
[----:B--2---:R-:W-:Y:S05]  /*4180*/  @!P0 BRA `(.L_x_76) ;  /* 0x0000005c003c8947 */ /* 0x004fea0003800000 */
.L_x_162:
[----:B--2---:R-:W2:Y:S01]  /*4190*/  LDS.128 R8, [R10+0x130] ;  /* 0x000130000a087984 */ /* 0x004ea20000000c00 */
[----:B------:R-:W-:Y:S01]  /*41a0*/  UISETP.GE.AND UP0, UPT, UR42, 0x1, UPT ;  /* 0x000000012a00788c */ /* 0x000fe2000bf06270 */
[----:B------:R-:W-:Y:S01]  /*41b0*/  @!PT LDS RZ, [RZ] ;  /* 0x00000000fffff984 */ /* 0x000fe20000000800 */
[----:B------:R-:W-:Y:S01]  /*41c0*/  @!PT LDS RZ, [RZ] ;  /* 0x00000000fffff984 */ /* 0x000fe20000000800 */
[----:B------:R-:W-:Y:S01]  /*41d0*/  @!PT LDS RZ, [RZ] ;  /* 0x00000000fffff984 */ /* 0x000fe20000000800 */
[----:B------:R-:W-:Y:S01]  /*41e0*/  @!PT LDS RZ, [RZ] ;  /* 0x00000000fffff984 */ /* 0x000fe20000000800 */
[----:B------:R3:W-:Y:S06]  /*41f0*/  MEMBAR.ALL.CTA ;  /* 0x0000000000007992 */ /* 0x0007ec0000008000 */
[----:B---3--:R-:W3:Y:S01]  /*4200*/  FENCE.VIEW.ASYNC.S ;  /* 0x00000000000073c6 */ /* 0x008ee20000000000 */
[----:B--2---:R-:W-:Y:S11]  /*4210*/  LOP3.LUT P0, RZ, R10, 0x1, RZ, 0xc0, !PT ;  /* 0x000000010aff7812 */ /* 0x004ff6000780c0ff */
[----:B------:R-:W-:Y:S02]  /*4220*/  @!UPT UIADD3 URZ, UPT, UPT, URZ, URZ, URZ ;  /* 0x000000fffffff290 */ /* 0x000fe4000fffe0ff */
[----:B---3--:R-:W-:Y:S01]  /*4230*/  VOTEU.ANY UP1, P0 ;  /* 0x0000000000ff7886 */ /* 0x008fe20000020100 */
[----:B------:R-:W-:Y:S11]  /*4240*/  PLOP3.LUT P0, PT, PT, PT, UP1, 0x80, 0x8 ;  /* 0x000000000008781c */ /* 0x000ff60003f0f018 */
[----:B------:R-:W-:Y:S02]  /*4250*/  @!UPT UIADD3 URZ, UPT, UPT, URZ, URZ, URZ ;  /* 0x000000fffffff290 */ /* 0x000fe4000fffe0ff */
[----:B------:R-:W-:Y:S02]  /*4260*/  @P0 SHF.R.U32.HI R0, RZ, 0x10, R9 ;  /* 0x00000010ff000819 */ /* 0x000fe40000011609 */
[----:B------:R-:W-:Y:S02]  /*4270*/  @P0 MOV R6, R8 ;  /* 0x0000000800060202 */ /* 0x000fe40000000f00 */
[----:B------:R-:W-:Y:S01]  /*4280*/  @P0 R2UR UR4, R0 ;  /* 0x00000000000402ca */ /* 0x000fe200000e0000 */
[----:B------:R-:W-:Y:S01]  /*4290*/  VIADD R0, R12, 0xb0 ;  /* 0x000000b00c007836 */ /* 0x000fe20000000000 */
[----:B------:R-:W-:Y:S02]  /*42a0*/  @P0 LOP3.LUT R8, R9, 0xffff, RZ, 0xc0, !PT ;  /* 0x0000ffff09080812 */ /* 0x000fe400078ec0ff */
[----:B------:R-:W-:Y:S02]  /*42b0*/  @P0 R2UR UR6, R6 ;  /* 0x00000000060602ca */ /* 0x000fe400000e0000 */
[----:B------:R-:W-:Y:S02]  /*42c0*/  PRMT R0, RZ, 0x654, R0 ;  /* 0x00000654ff007816 */ /* 0x000fe40000000000 */
[----:B------:R-:W-:Y:S02]  /*42d0*/  @P0 R2UR UR5, R8 ;  /* 0x00000000080502ca */ /* 0x000fe400000e0000 */
[----:B------:R2:W-:Y:S03]  /*42e0*/  SYNCS.ARRIVE.TRANS64.RED.A1T0 RZ, [R0+URZ], RZ ;  /* 0x000000ff00ff79a7 */ /* 0x0005e600081004ff */
[----:B------:R-:W-:Y:S04]  /*42f0*/  @UP1 UMOV UR29, UR4 ;  /* 0x00000004001d1c82 */ /* 0x000fe80008000000 */
[----:B------:R-:W-:Y:S04]  /*4300*/  @UP1 UMOV UR14, UR6 ;  /* 0x00000006000e1c82 */ /* 0x000fe80008000000 */
[----:B------:R-:W-:Y:S01]  /*4310*/  @UP1 UMOV UR13, UR5 ;  /* 0x00000005000d1c82 */ /* 0x000fe20008000000 */
[----:B------:R-:W-:Y:S05]  /*4320*/  BRA.U !UP0, `(.L_x_77) ;  /* 0x0000000108a47547 */ /* 0x000fea000b800000 */
[----:B------:R-:W-:Y:S02]  /*4330*/  UIMAD.WIDE.U32 UR18, UR13, UR47, URZ ;  /* 0x0000002f0d1272a5 */ /* 0x000fe4000f8e00ff */
[----:B------:R-:W-:Y:S02]  /*4340*/  UIMAD.WIDE.U32 UR26, UR14, UR44, URZ ;  /* 0x0000002c0e1a72a5 */ /* 0x000fe4000f8e00ff */
[----:B------:R-:W-:Y:S02]  /*4350*/  USEL UR4, UR30, UR41, !UP5 ;  /* 0x000000291e047287 */ /* 0x000fe4000e800000 */
[----:B------:R-:W-:Y:S02]  /*4360*/  USEL UR7, UR31, UR43, !UP6 ;  /* 0x0000002b1f077287 */ /* 0x000fe4000f000000 */
[----:B-1----:R-:W-:Y:S02]  /*4370*/  UIMAD.WIDE.U32 UR8, UR4, UR22, URZ ;  /* 0x00000016040872a5 */ /* 0x002fe4000f8e00ff */
[----:B------:R-:W-:Y:S01]  /*4380*/  UIMAD.WIDE.U32 UR10, UR7, UR22, URZ ;  /* 0x00000016070a72a5 */ /* 0x000fe2000f8e00ff */
[----:B------:R-:W-:Y:S02]  /*4390*/  UMOV UR5, UR19 ;  /* 0x0000001300057c82 */ /* 0x000fe40008000000 */
[----:B------:R-:W-:Y:S03]  /*43a0*/  USHF.R.U32.HI UR6, URZ, UR49, UR5 ;  /* 0x00000031ff067299 */ /* 0x000fe60008011605 */
[----:B------:R-:W-:Y:S01]  /*43b0*/  UMOV UR5, UR27 ;  /* 0x0000001b00057c82 */ /* 0x000fe20008000000 */
[----:B------:R-:W-:Y:S02]  /*43c0*/  USEL UR6, UR13, UR6, !UP5 ;  /* 0x000000060d067287 */ /* 0x000fe4000e800000 */
[----:B------:R-:W-:Y:S03]  /*43d0*/  USHF.R.U32.HI UR12, URZ, UR45, UR5 ;  /* 0x0000002dff0c7299 */ /* 0x000fe60008011605 */
[----:B------:R-:W-:Y:S02]  /*43e0*/  UMOV UR5, UR9 ;  /* 0x0000000900057c82 */ /* 0x000fe40008000000 */
[----:B------:R-:W-:Y:S03]  /*43f0*/  @UP4 USHF.R.U32.HI UR4, URZ, UR23, UR5 ;  /* 0x00000017ff044299 */ /* 0x000fe60008011605 */
[----:B------:R-:W-:Y:S01]  /*4400*/  UMOV UR5, UR11 ;  /* 0x0000000b00057c82 */ /* 0x000fe20008000000 */
[----:B------:R-:W-:Y:S02]  /*4410*/  UIMAD UR4, UR42, UR4, URZ ;  /* 0x000000042a0472a4 */ /* 0x000fe4000f8e02ff */
[----:B------:R-:W-:Y:S02]  /*4420*/  @UP4 USHF.R.U32.HI UR7, URZ, UR23, UR5 ;  /* 0x00000017ff074299 */ /* 0x000fe40008011605 */
[----:B------:R-:W-:Y:S02]  /*4430*/  UIMAD.WIDE.U32 UR10, UR6, UR22, URZ ;  /* 0x00000016060a72a5 */ /* 0x000fe4000f8e00ff */
[----:B------:R-:W-:Y:S02]  /*4440*/  USEL UR5, UR14, UR12, !UP6 ;  /* 0x0000000c0e057287 */ /* 0x000fe4000f000000 */
[----:B------:R-:W-:Y:S02]  /*4450*/  UIMAD UR8, UR42, UR7, URZ ;  /* 0x000000072a0872a4 */ /* 0x000fe4000f8e02ff */
[----:B------:R-:W-:Y:S03]  /*4460*/  UISETP.GE.AND UP0, UPT, UR6, UR4, UPT ;  /* 0x000000040600728c */ /* 0x000fe6000bf06270 */
[----:B------:R-:W-:Y:S01]  /*4470*/  UMOV UR4, UR11 ;  /* 0x0000000b00047c82 */ /* 0x000fe20008000000 */
[----:B------:R-:W-:Y:S02]  /*4480*/  UISETP.GE.OR UP0, UPT, UR5, UR8, UP0 ;  /* 0x000000080500728c */ /* 0x000fe40008706670 */
[----:B------:R-:W-:Y:S02]  /*4490*/  USHF.R.U32.HI UR4, URZ, UR23, UR4 ;  /* 0x00000017ff047299 */ /* 0x000fe40008011604 */
[----:B------:R-:W-:Y:S02]  /*44a0*/  UIMAD.WIDE.U32 UR8, UR5, UR22, URZ ;  /* 0x00000016050872a5 */ /* 0x000fe4000f8e00ff */
[----:B------:R-:W-:Y:S04]  /*44b0*/  USEL UR10, UR6, UR4, !UP4 ;  /* 0x00000004060a7287 */ /* 0x000fe8000e000000 */
[----:B------:R-:W-:Y:S01]  /*44c0*/  UIADD3 UR11, UPT, UPT, -UR10, URZ, URZ ;  /* 0x000000ff0a0b7290 */ /* 0x000fe2000fffe1ff */
[----:B------:R-:W-:Y:S02]  /*44d0*/  @!UP0 UMOV UR4, UR9 ;  /* 0x0000000900048c82 */ /* 0x000fe40008000000 */
[----:B------:R-:W-:Y:S02]  /*44e0*/  @!UP0 USHF.R.U32.HI UR4, URZ, UR23, UR4 ;  /* 0x00000017ff048299 */ /* 0x000fe40008011604 */
[----:B------:R-:W-:Y:S02]  /*44f0*/  UIMAD UR8, UR42, UR11, UR6 ;  /* 0x0000000b2a0872a4 */ /* 0x000fe4000f8e0206 */
[----:B------:R-:W-:Y:S04]  /*4500*/  @!UP0 USEL UR4, UR5, UR4, !UP4 ;  /* 0x0000000405048287 */ /* 0x000fe8000e000000 */
[----:B------:R-:W-:Y:S02]  /*4510*/  @!UP0 UIMAD UR8, UR7, UR8, UR4 ;  /* 0x00000008070882a4 */ /* 0x000fe4000f8e0204 */
[----:B------:R-:W-:Y:S02]  /*4520*/  @!UP0 UIADD3 UR9, UPT, UPT, UR10, -UR4, URZ ;  /* 0x800000040a098290 */ /* 0x000fe4000fffe0ff */
[----:B------:R-:W-:Y:S02]  /*4530*/  UIADD3 UR4, UPT, UPT, -UR5, URZ, URZ ;  /* 0x000000ff05047290 */ /* 0x000fe4000fffe1ff */
[----:B------:R-:W-:Y:S02]  /*4540*/  UIADD3 UR7, UPT, UPT, -UR6, URZ, URZ ;  /* 0x000000ff06077290 */ /* 0x000fe4000fffe1ff */
[----:B------:R-:W-:Y:S02]  /*4550*/  @!UP0 UIMAD UR6, UR9, UR42, UR5 ;  /* 0x0000002a090682a4 */ /* 0x000fe4000f8e0205 */
[----:B------:R-:W-:Y:S02]  /*4560*/  UIMAD UR14, UR15, UR4, UR14 ;  /* 0x000000040f0e72a4 */ /* 0x000fe4000f8e020e */
[----:B------:R-:W-:Y:S01]  /*4570*/  UIMAD UR13, UR46, UR7, UR13 ;  /* 0x000000072e0d72a4 */ /* 0x000fe2000f8e020d */
[----:B------:R-:W-:Y:S02]  /*4580*/  @!UP0 UMOV UR5, UR8 ;  /* 0x0000000800058c82 */ /* 0x000fe40008000000 */
[----:B------:R-:W-:Y:S02]  /*4590*/  UIMAD UR14, UR5, UR15, UR14 ;  /* 0x0000000f050e72a4 */ /* 0x000fe4000f8e020e */
[----:B------:R-:W-:Y:S11]  /*45a0*/  UIMAD UR13, UR6, UR46, UR13 ;  /* 0x0000002e060d72a4 */ /* 0x000ff6000f8e020d */
[----:B------:R-:W-:Y:S01]  /*45b0*/  @!UPT UIADD3 URZ, UPT, UPT, URZ, URZ, URZ ;  /* 0x000000fffffff290 */ /* 0x000fe2000fffe0ff */
.L_x_77:
[----:B------:R-:W3:Y:S01]  /*45c0*/  @!UP2 LDCU.128 UR8, c[0x0][0xb10] ;  /* 0x00016200ff08a7ac */ /* 0x000ee20008000c00 */
[C---:B------:R-:W-:Y:S02]  /*45d0*/  ISETP.NE.U32.AND P1, PT, R4.reuse, RZ, PT ;  /* 0x000000ff0400720c */ /* 0x040fe40003f25070 */
[----:B------:R-:W-:Y:S02]  /*45e0*/  ISETP.NE.U32.AND P0, PT, R4, RZ, PT ;  /* 0x000000ff0400720c */ /* 0x000fe40003f05070 */
[C---:B------:R-:W-:Y:S02]  /*45f0*/  ISETP.NE.AND.EX P1, PT, R5.reuse, RZ, PT, P1 ;  /* 0x000000ff0500720c */ /* 0x040fe40003f25310 */
[----:B------:R-:W-:Y:S01]  /*4600*/  ISETP.NE.AND.EX P0, PT, R5, RZ, PT, P0 ;  /* 0x000000ff0500720c */ /* 0x000fe20003f05300 */
[----:B------:R-:W4:Y:S01]  /*4610*/  @!UP2 LDCU UR5, c[0x0][0xb0c] ;  /* 0x00016180ff05a7ac */ /* 0x000f220008000800 */
[----:B------:R-:W-:Y:S01]  /*4620*/  SHF.L.U32 R9, R15, 0x1f, RZ ;  /* 0x0000001f0f097819 */ /* 0x000fe200000006ff */
[----:B------:R-:W-:Y:S02]  /*4630*/  USHF.L.U32 UR35, UR16, 0x6, URZ ;  /* 0x0000000610237899 */ /* 0x000fe400080006ff */
[----:B------:R-:W-:Y:S02]  /*4640*/  USHF.L.U32 UR34, UR20, 0x8, URZ ;  /* 0x0000000814227899 */ /* 0x000fe400080006ff */
[----:B---3--:R-:W-:Y:S07]  /*4650*/  UIMAD.WIDE.U32 UR6, UR14, UR8, URZ ;  /* 0x000000080e0672a5 */ /* 0x008fee000f8e00ff */
[----:B------:R-:W-:Y:S01]  /*4660*/  @!UP2 UMOV UR4, UR7 ;  /* 0x000000070004ac82 */ /* 0x000fe20008000000 */
[----:B----4-:R-:W-:Y:S02]  /*4670*/  @!UP2 UISETP.NE.AND UP0, UPT, UR5, 0x1, UPT ;  /* 0x000000010500a88c */ /* 0x010fe4000bf05270 */
[----:B------:R-:W-:Y:S02]  /*4680*/  @!UP2 USHF.R.U32.HI UR4, URZ, UR9, UR4 ;  /* 0x00000009ff04a299 */ /* 0x000fe40008011604 */
[----:B------:R-:W-:Y:S02]  /*4690*/  UIMAD.WIDE.U32 UR6, UR13, UR11, URZ ;  /* 0x0000000b0d0672a5 */ /* 0x000fe4000f8e00ff */
[----:B------:R-:W-:Y:S02]  /*46a0*/  @!UP2 USEL UR8, UR14, UR4, !UP0 ;  /* 0x000000040e08a287 */ /* 0x000fe4000c000000 */
[----:B------:R-:W-:Y:S03]  /*46b0*/  @!UP2 UISETP.NE.AND UP0, UPT, UR10, 0x1, UPT ;  /* 0x000000010a00a88c */ /* 0x000fe6000bf05270 */
[----:B------:R-:W-:Y:S02]  /*46c0*/  @!UP2 UMOV UR6, UR7 ;  /* 0x000000070006ac82 */ /* 0x000fe40008000000 */
[----:B------:R-:W3:Y:S02]  /*46d0*/  @!UP2 LDCU UR4, c[0x0][0xb20] ;  /* 0x00016400ff04a7ac */ /* 0x000ee40008000800 */
[----:B---3--:R-:W-:Y:S04]  /*46e0*/  @!UP2 USHF.R.U32.HI UR6, URZ, UR4, UR6 ;  /* 0x00000004ff06a299 */ /* 0x008fe80008011606 */
[----:B------:R-:W-:Y:S04]  /*46f0*/  @!UP2 USEL UR6, UR13, UR6, !UP0 ;  /* 0x000000060d06a287 */ /* 0x000fe8000c000000 */
[----:B------:R-:W-:Y:S02]  /*4700*/  @!UP2 UIADD3 UR4, UPT, UPT, -UR8, UR6, URZ ;  /* 0x000000060804a290 */ /* 0x000fe4000fffe1ff */
[----:B------:R-:W-:Y:S02]  /*4710*/  @!UP2 UIADD3 UR6, UPT, UPT, UR8, -UR6, URZ ;  /* 0x800000060806a290 */ /* 0x000fe4000fffe0ff */
[----:B------:R-:W-:Y:S02]  /*4720*/  @!UP2 UIMAD UR14, UR4, UR5, UR14 ;  /* 0x00000005040ea2a4 */ /* 0x000fe4000f8e020e */
[----:B------:R-:W-:Y:S01]  /*4730*/  @!UP2 UIMAD UR13, UR6, UR10, UR13 ;  /* 0x0000000a060da2a4 */ /* 0x000fe2000f8e020d */
[----:B------:R-:W-:Y:S11]  /*4740*/  BRA.U UP3, `(.L_x_78) ;  /* 0x0000000103107547 */ /* 0x000ff6000b800000 */
[----:B--2---:R-:W-:Y:S04]  /*4750*/  MOV R0, UR48 ;  /* 0x0000003000007c02 */ /* 0x004fe80008000f00 */
[----:B------:R-:W-:Y:S04]  /*4760*/  SHF.L.U32 R11, R0, 0x1f, RZ ;  /* 0x0000001f000b7819 */ /* 0x000fe800000006ff */
[----:B------:R-:W2:Y:S02]  /*4770*/  SYNCS.PHASECHK.TRANS64.TRYWAIT P2, [UR21+0x98], R11 ;  /* 0x0000980bff0075a7 */ /* 0x000ea40008041115 */
[----:B--2---:R-:W-:Y:S05]  /*4780*/  @!P2 BRA `(.L_x_79) ;  /* 0x0000005400d0a947 */ /* 0x004fea0003800000 */
.L_x_78:
[----:B------:R-:W-:Y:S05]  /*4790*/  @!P1 BRA `(.L_x_80) ;  /* 0x0000000000309947 */ /* 0x000fea0003800000 */
[----:B------:R-:W-:Y:S01]  /*47a0*/  ISETP.NE.U32.AND P1, PT, R2, RZ, PT ;  /* 0x000000ff0200720c */ /* 0x000fe20003f25070 */
[----:B------:R-:W3:Y:S01]  /*47b0*/  LDCU.64 UR4, c[0x0][0x358] ;  /* 0x00006b00ff0477ac */ /* 0x000ee20008000a00 */
[----:B------:R-:W-:Y:S02]  /*47c0*/  IMAD.MOV.U32 R85, RZ, RZ, 0x1 ;  /* 0x00000001ff557424 */ /* 0x000fe400078e00ff */
[----:B------:R-:W-:Y:S11]  /*47d0*/  ISETP.NE.AND.EX P1, PT, R3, RZ, PT, P1 ;  /* 0x000000ff0300720c */ /* 0x000ff60003f25310 */
[----:B------:R-:W-:Y:S02]  /*47e0*/  @!UPT UIADD3 URZ, UPT, UPT, URZ, URZ, URZ ;  /* 0x000000fffffff290 */ /* 0x000fe4000fffe0ff */
[----:B--2---:R-:W2:Y:S01]  /*47f0*/  @P1 LDC.64 R10, c[0x0][0x888] ;  /* 0x00022200ff0a1b82 */ /* 0x004ea20000000a00 */
[----:B------:R-:W-:Y:S04]  /*4800*/  @P1 IMAD R0, R4, UR36, RZ ;  /* 0x0000002404001c24 */ /* 0x000fe8000f8e02ff */
[----:B--2---:R-:W-:Y:S04]  /*4810*/  @P1 IMAD.WIDE R10, R0, 0x4, R10 ;  /* 0x00000004000a1825 */ /* 0x004fe800078e020a */
[----:B------:R-:W-:Y:S01]  /*4820*/  HFMA2 R0, -RZ, RZ, 0, 5.9604644775390625e-08 ;  /* 0x00000001ff007431 */ /* 0x000fe200000001ff */
[----:B---3-5:R3:W5:Y:S04]  /*4830*/  @P1 LDG.E R41, desc[UR4][R10.64] ;  /* 0x000000040a291981 */ /* 0x028768000c1e1900 */
[----:B------:R-:W-:Y:S01]  /*4840*/  @!P1 PRMT R85, R0, 0x7610, R85 ;  /* 0x0000761000559816 */ /* 0x000fe20000000055 */
[----:B---3--:R-:W4:Y:S06]  /*4850*/  @!P1 LDC R41, c[0x0][0x880] ;  /* 0x00022000ff299b82 */ /* 0x008f2c0000000800 */
.L_x_80:
[----:B----45:R-:W-:Y:S01]  /*4860*/  @!P0 FSETP.EQ.AND P1, PT, R41, RZ, PT ;  /* 0x000000ff2900820b */ /* 0x030fe20003f22000 */
[----:B------:R-:W-:Y:S01]  /*4870*/  @!UPT UIADD3 URZ, UPT, UPT, URZ, URZ, URZ ;  /* 0x000000fffffff290 */ /* 0x000fe2000fffe0ff */
[----:B------:R-:W-:Y:S11]  /*4880*/  @!P0 BRA `(.L_x_81) ;  /* 0x0000000000188947 */ /* 0x000ff60003800000 */
[----:B------:R-:W-:Y:S02]  /*4890*/  LOP3.LUT P0, RZ, R85, 0xff, RZ, 0xc0, !PT ;  /* 0x000000ff55ff7812 */ /* 0x000fe4000780c0ff */
[----:B------:R-:W-:Y:S04]  /*48a0*/  ISETP.NE.U32.AND P1, PT, R2, RZ, PT ;  /* 0x000000ff0200720c */ /* 0x000fe80003f25070 */
[----:B------:R-:W-:Y:S04]  /*48b0*/  ISETP.NE.AND.EX P1, PT, R3, RZ, PT, P1 ;  /* 0x000000ff0300720c */ /* 0x000fe80003f25310 */
[----:B------:R-:W-:Y:S03]  /*48c0*/  PLOP3.LUT P1, PT, P1, PT, PT, 0x8, 0x80 ;  /* 0x000000000080781c */ /* 0x000fe60000f2e170 */
[----:B------:R-:W-:Y:S11]  /*48d0*/  @P0 FSETP.EQ.AND P1, PT, R41, RZ, PT ;  /* 0x000000ff2900020b */ /* 0x000ff60003f22000 */
[----:B------:R-:W-:Y:S02]  /*48e0*/  @!UPT UIADD3 URZ, UPT, UPT, URZ, URZ, URZ ;  /* 0x000000fffffff290 */ /* 0x000fe4000fffe0ff */
.L_x_81:
[----:B------:R-:W3:Y:S01]  /*48f0*/  SYNCS.PHASECHK.TRANS64.TRYWAIT P2, [UR21+0x70], R9 ;  /* 0x00007009ff0075a7 */ /* 0x000ee20008041115 */
[----:B------:R-:W-:Y:S04]  /*4900*/  ELECT P0, URZ, PT ;  /* 0x0000000000ff782f */ /* 0x000fe80003800000 */
[----:B------:R-:W-:Y:S11]  /*4910*/  PLOP3.LUT P1, PT, P1, P0, PT, 0xf2, 0x2f ;  /* 0x00000000002f781c */ /* 0x000ff60000f21e72 */
[----:B------:R-:W-:Y:S02]  /*4920*/  @!UPT UIADD3 URZ, UPT, UPT, URZ, URZ, URZ ;  /* 0x000000fffffff290 */ /* 0x000fe4000fffe0ff */
[----:B------:R-:W-:Y:S05]  /*4930*/  @!P1 IADD3 R8, P0, PT, R16, 0x580, RZ ;  /* 0x0000058010089810 */ /* 0x000fea0007f1e0ff */
[----:B------:R-:W-:Y:S01]  /*4940*/  @!P1 IMAD.X R6, RZ, RZ, R17, P0 ;  /* 0x000000ffff069224 */ /* 0x000fe200000e0611 */
[----:B---3--:R-:W-:Y:S07]  /*4950*/  @!P2 BRA `(.L_x_82) ;  /* 0x000000540074a947 */ /* 0x008fee0003800000 */
.L_x_165:
[----:B------:R-:W-:Y:S01]  /*4960*/  @!P1 R2UR UR5, R8 ;  /* 0x00000000080592ca */ /* 0x000fe200000e0000 */
[----:B------:R-:W-:Y:S01]  /*4970*/  VOTEU.ALL UP0, P1 ;  /* 0x0000000000ff7886 */ /* 0x000fe20000800000 */
[----:B------:R-:W-:Y:S01]  /*4980*/  @!P1 R2UR UR4, R6 ;  /* 0x00000000060492ca */ /* 0x000fe200000e0000 */
[----:B--2---:R-:W-:Y:S01]  /*4990*/  @!P1 IMAD.MOV.U32 R0, RZ, RZ, 0x1000 ;  /* 0x00001000ff009424 */ /* 0x004fe200078e00ff */
[----:B------:R-:W-:Y:S01]  /*49a0*/  UMOV UR6, 0x0 ;  /* 0x0000000000067882 */ /* 0x000fe20000000000 */
[----:B------:R-:W-:Y:S01]  /*49b0*/  UMOV UR7, 0x10000000 ;  /* 0x1000000000077882 */ /* 0x000fe20000000000 */
[----:B------:R-:W-:Y:S01]  /*49c0*/  @!UP0 UIADD3 UR32, UPT, UPT, UR21, 0x200, URZ ;  /* 0x0000020015208890 */ /* 0x000fe2000fffe0ff */
[----:B------:R-:W-:Y:S01]  /*49d0*/  @!P1 IADD3 R8, P0, PT, R16, 0x580, RZ ;  /* 0x0000058010089810 */ /* 0x000fe20007f1e0ff */
[----:B------:R-:W-:Y:S04]  /*49e0*/  VOTEU.ALL UP0, P1 ;  /* 0x0000000000ff7886 */ /* 0x000fe80000800000 */
[----:B------:R-:W-:Y:S02]  /*49f0*/  @!P1 IMAD.X R6, RZ, RZ, R17, P0 ;  /* 0x000000ffff069224 */ /* 0x000fe400000e0611 */
[----:B------:R-:W-:Y:S02]  /*4a00*/  IMAD.U32 R10, RZ, RZ, UR5 ;  /* 0x00000005ff0a7e24 */ /* 0x000fe4000f8e00ff */
[----:B------:R-:W-:Y:S03]  /*4a10*/  IMAD.U32 R11, RZ, RZ, UR4 ;  /* 0x00000004ff0b7e24 */ /* 0x000fe6000f8e00ff */
[----:B------:R-:W-:Y:S02]  /*4a20*/  @!P1 R2UR UR4, R10 ;  /* 0x000000000a0492ca */ /* 0x000fe400000e0000 */
[----:B------:R-:W-:Y:S11]  /*4a30*/  @!P1 R2UR UR5, R11 ;  /* 0x000000000b0592ca */ /* 0x000ff600000e0000 */
[----:B------:R-:W-:Y:S02]  /*4a40*/  @!UPT UIADD3 URZ, UPT, UPT, URZ, URZ, URZ ;  /* 0x000000fffffff290 */ /* 0x000fe4000fffe0ff */
[----:B------:R2:W-:Y:S01]  /*4a50*/  @!UP0 UTMALDG.3D [UR32], [UR4], desc[UR6] ;  /* 0x00000620040085b4 */ /* 0x0005e20008011000 */
[----:B------:R2:W-:Y:S01]  /*4a60*/  @!P1 SYNCS.ARRIVE.TRANS64.RED.A0TR RZ, [UR21+0x50], R0 ;  /* 0x00005000ffff99a7 */ /* 0x0005e20008300415 */
[----:B------:R-:W-:Y:S01]  /*4a70*/  SYNCS.ARRIVE.TRANS64.RED.A1T0 RZ, [UR40], RZ ;  /* 0x000000ffffff79a7 */ /* 0x000fe20008100428 */
[----:B------:R-:W3:Y:S02]  /*4a80*/  SYNCS.PHASECHK.TRANS64.TRYWAIT P2, [UR21+0x78], R9 ;  /* 0x00007809ff0075a7 */ /* 0x000ee40008041115 */
[----:B--23--:R-:W-:Y:S05]  /*4a90*/  @!P2 BRA `(.L_x_83) ;  /* 0x00000054003ca947 */ /* 0x00cfea0003800000 */
.L_x_167:
        /* <DEDUP_REMOVED lines=8> */
[----:B------:R-:W-:Y:S01]  /*4b20*/  @!UP0 UIADD3 UR24, UPT, UPT, UR21, 0x1200, URZ ;  /* 0x0000120015188890 */ /* 0x000fe2000fffe0ff */
[----:B------:R-:W-:Y:S01]  /*4b30*/  VOTEU.ALL UP0, P1 ;  /* 0x0000000000ff7886 */ /* 0x000fe20000800000 */
[----:B------:R-:W-:Y:S01]  /*4b40*/  UMOV UR27, UR35 ;  /* 0x00000023001b7c82 */ /* 0x000fe20008000000 */
[----:B------:R-:W-:Y:S02]  /*4b50*/  UMOV UR28, UR36 ;  /* 0x00000024001c7c82 */ /* 0x000fe40008000000 */
[----:B------:R-:W-:Y:S02]  /*4b60*/  IMAD.U32 R10, RZ, RZ, UR5 ;  /* 0x00000005ff0a7e24 */ /* 0x000fe4000f8e00ff */
[----:B------:R-:W-:Y:S02]  /*4b70*/  IMAD.U32 R11, RZ, RZ, UR4 ;  /* 0x00000004ff0b7e24 */ /* 0x000fe4000f8e00ff */
[----:B------:R-:W-:Y:S01]  /*4b80*/  @!P1 IMAD.X R6, RZ, RZ, R17, P0 ;  /* 0x000000ffff069224 */ /* 0x000fe200000e0611 */
        /* <DEDUP_REMOVED lines=8> */
.L_x_169:
[----:B------:R-:W-:Y:S01]  /*4c10*/  @!P1 R2UR UR5, R8 ;  /* 0x00000000080592ca */ /* 0x000fe200000e0000 */
[----:B------:R-:W-:Y:S01]  /*4c20*/  VOTEU.ALL UP0, P1 ;  /* 0x0000000000ff7886 */ /* 0x000fe20000800000 */
[----:B------:R-:W-:Y:S01]  /*4c30*/  @!P1 R2UR UR4, R6 ;  /* 0x00000000060492ca */ /* 0x000fe200000e0000 */
[----:B--2---:R-:W-:Y:S01]  /*4c40*/  @!P1 IMAD.MOV.U32 R0, RZ, RZ, 0x1000 ;  /* 0x00001000ff009424 */ /* 0x004fe200078e00ff */
[----:B------:R-:W-:Y:S01]  /*4c50*/  UMOV UR6, 0x0 ;  /* 0x0000000000067882 */ /* 0x000fe20000000000 */
[----:B------:R-:W-:Y:S01]  /*4c60*/  UMOV UR7, 0x10000000 ;  /* 0x1000000000077882 */ /* 0x000fe20000000000 */
[----:B------:R-:W-:Y:S01]  /*4c70*/  @!UP0 UIADD3 UR18, UPT, UPT, UR34, 0x80, URZ ;  /* 0x0000008022128890 */ /* 0x000fe2000fffe0ff */
[----:B------:R-:W-:Y:S01]  /*4c80*/  VIADD R14, R14, 0x1 ;  /* 0x000000010e0e7836 */ /* 0x000fe20000000000 */
[----:B------:R-:W-:Y:S01]  /*4c90*/  @!UP0 UIADD3 UR16, UPT, UPT, UR21, 0x2200, URZ ;  /* 0x0000220015108890 */ /* 0x000fe2000fffe0ff */
[----:B------:R-:W-:Y:S01]  /*4ca0*/  VOTEU.ALL UP0, P1 ;  /* 0x0000000000ff7886 */ /* 0x000fe20000800000 */
[----:B------:R-:W-:Y:S01]  /*4cb0*/  UMOV UR19, UR35 ;  /* 0x0000002300137c82 */ /* 0x000fe20008000000 */
[----:B------:R-:W-:Y:S02]  /*4cc0*/  UMOV UR20, UR36 ;  /* 0x0000002400147c82 */ /* 0x000fe40008000000 */
        /* <DEDUP_REMOVED lines=10> */
.L_x_171:
[----:B------:R-:W-:Y:S01]  /*4d70*/  @!P1 IADD3 R6, P0, PT, R16, 0x580, RZ ;  /* 0x0000058010069810 */ /* 0x000fe20007f1e0ff */
[----:B------:R-:W-:Y:S01]  /*4d80*/  VOTEU.ALL UP0, P1 ;  /* 0x0000000000ff7886 */ /* 0x000fe20000800000 */
[----:B------:R-:W-:Y:S01]  /*4d90*/  UMOV UR6, 0x0 ;  /* 0x0000000000067882 */ /* 0x000fe20000000000 */
[----:B------:R-:W-:Y:S01]  /*4da0*/  UMOV UR7, 0x10000000 ;  /* 0x1000000000077882 */ /* 0x000fe20000000000 */
[----:B------:R-:W-:Y:S01]  /*4db0*/  @!P1 R2UR UR5, R6 ;  /* 0x00000000060592ca */ /* 0x000fe200000e0000 */
[----:B--2---:R-:W-:Y:S01]  /*4dc0*/  @!P1 IMAD.X R0, RZ, RZ, R17, P0 ;  /* 0x000000ffff009224 */ /* 0x004fe200000e0611 */
[----:B------:R-:W-:Y:S01]  /*4dd0*/  @!UP0 UIADD3 UR10, UPT, UPT, UR34, 0xc0, URZ ;  /* 0x000000c0220a8890 */ /* 0x000fe2000fffe0ff */
[----:B------:R-:W-:Y:S01]  /*4de0*/  R2UR UR16, R87 ;  /* 0x00000000571072ca */ /* 0x000fe200000e0000 */
[----:B------:R-:W-:Y:S01]  /*4df0*/  @!UP0 UIADD3 UR8, UPT, UPT, UR21, 0x3200, URZ ;  /* 0x0000320015088890 */ /* 0x000fe2000fffe0ff */
[----:B------:R-:W-:Y:S01]  /*4e00*/  ISETP.NE.AND P0, PT, R14, 0x2, PT ;  /* 0x000000020e00780c */ /* 0x000fe20003f05270 */
[----:B------:R-:W-:Y:S01]  /*4e10*/  @!UP0 UIADD3 UR9, UPT, UPT, UR21, 0x68, URZ ;  /* 0x0000006815098890 */ /* 0x000fe2000fffe0ff */
[----:B------:R-:W-:Y:S01]  /*4e20*/  @!P1 R2UR UR4, R0 ;  /* 0x00000000000492ca */ /* 0x000fe200000e0000 */
[----:B------:R-:W-:Y:S01]  /*4e30*/  VOTEU.ALL UP0, P1 ;  /* 0x0000000000ff7886 */ /* 0x000fe20000800000 */
[----:B------:R-:W-:Y:S01]  /*4e40*/  UMOV UR11, UR35 ;  /* 0x00000023000b7c82 */ /* 0x000fe20008000000 */
[----:B------:R-:W-:Y:S01]  /*4e50*/  UMOV UR12, UR36 ;  /* 0x00000024000c7c82 */ /* 0x000fe20008000000 */
[----:B------:R-:W-:Y:S01]  /*4e60*/  SEL R0, RZ, 0x1, P0 ;  /* 0x00000001ff007807 */ /* 0x000fe20000000000 */
[----:B------:R-:W-:Y:S01]  /*4e70*/  UIADD3 UR20, UPT, UPT, UR13, UR59, URZ ;  /* 0x0000003b0d147290 */ /* 0x000fe2000fffe0ff */
[----:B------:R-:W-:Y:S01]  /*4e80*/  IMAD.U32 R8, RZ, RZ, UR5 ;  /* 0x00000005ff087e24 */ /* 0x000fe2000f8e00ff */
[----:B------:R-:W-:Y:S01]  /*4e90*/  LOP3.LUT R15, R15, 0x1, RZ, 0x3c, !PT ;  /* 0x000000010f0f7812 */ /* 0x000fe200078e3cff */
[----:B------:R-:W-:Y:S01]  /*4ea0*/  UPLOP3.LUT UP3, UPT, UPT, UPT, UPT, 0x80, 0x8 ;  /* 0x000000000008789c */ /* 0x000fe20003f6f070 */
[----:B------:R-:W-:Y:S01]  /*4eb0*/  LOP3.LUT R13, R13, R0, RZ, 0x3c, !PT ;  /* 0x000000000d0d7212 */ /* 0x000fe200078e3cff */
[----:B------:R-:W-:Y:S01]  /*4ec0*/  UIADD3 UR16, UPT, UPT, UR14, UR16, URZ ;  /* 0x000000100e107290 */ /* 0x000fe2000fffe0ff */
[----:B------:R-:W-:Y:S01]  /*4ed0*/  SEL R14, R14, RZ, P0 ;  /* 0x000000ff0e0e7207 */ /* 0x000fe20000000000 */
[----:B------:R-:W-:Y:S01]  /*4ee0*/  UMOV UR36, UR29 ;  /* 0x0000001d00247c82 */ /* 0x000fe20008000000 */
[----:B------:R-:W-:Y:S01]  /*4ef0*/  IMAD.U32 R9, RZ, RZ, UR4 ;  /* 0x00000004ff097e24 */ /* 0x000fe2000f8e00ff */
[----:B------:R-:W-:Y:S04]  /*4f00*/  @!P1 R2UR UR4, R8 ;  /* 0x00000000080492ca */ /* 0x000fe800000e0000 */
[----:B------:R-:W-:Y:S11]  /*4f10*/  @!P1 R2UR UR5, R9 ;  /* 0x00000000090592ca */ /* 0x000ff600000e0000 */
[----:B------:R-:W-:Y:S02]  /*4f20*/  @!UPT UIADD3 URZ, UPT, UPT, URZ, URZ, URZ ;  /* 0x000000fffffff290 */ /* 0x000fe4000fffe0ff */
[----:B------:R2:W-:Y:S01]  /*4f30*/  @!UP0 UTMALDG.3D [UR8], [UR4], desc[UR6] ;  /* 0x00000608040085b4 */ /* 0x0005e20008011000 */
[----:B------:R2:W-:Y:S01]  /*4f40*/  @!P1 SYNCS.ARRIVE.TRANS64.RED.A0TR RZ, [UR21+0x68], R7 ;  /* 0x00006807ffff99a7 */ /* 0x0005e20008300415 */
[----:B------:R-:W-:Y:S01]  /*4f50*/  SYNCS.ARRIVE.TRANS64.RED.A1T0 RZ, [UR37], RZ ;  /* 0x000000ffffff79a7 */ /* 0x000fe20008100425 */
[----:B------:R-:W-:Y:S05]  /*4f60*/  BRA.U UP1, `(.L_x_86) ;  /* 0xfffffff101747547 */ /* 0x000fea000b83ffff */
[----:B------:R-:W-:-:S04]  /*4f70*/  SHF.L.U32 R3, R15, 0x1f, RZ ;  /* 0x0000001f0f037819 */ /* 0x000fc800000006ff */
[----:B------:R-:W3:Y:S02]  /*4f80*/  SYNCS.PHASECHK.TRANS64.TRYWAIT P0, [UR21+0x70], R3 ;  /* 0x00007003ff0075a7 */ /* 0x000ee40008001115 */
[----:B---3--:R-:W-:Y:S05]  /*4f90*/  @!P0 BRA `(.L_x_87) ;  /* 0x0000005000448947 */ /* 0x008fea0003800000 */
.L_x_173:
[----:B------:R-:W4:Y:S02]  /*4fa0*/  SYNCS.PHASECHK.TRANS64.TRYWAIT P0, [UR21+0x78], R3 ;  /* 0x00007803ff0075a7 */ /* 0x000f240008001115 */
[----:B----4-:R-:W-:Y:S05]  /*4fb0*/  @!P0 BRA `(.L_x_88) ;  /* 0x0000005000548947 */ /* 0x010fea0003800000 */
.L_x_175:
[----:B------:R-:W4:Y:S02]  /*4fc0*/  SYNCS.PHASECHK.TRANS64.TRYWAIT P0, [UR21+0x80], R3 ;  /* 0x00008003ff0075a7 */ /* 0x000f240008001115 */
[----:B----4-:R-:W-:Y:S05]  /*4fd0*/  @!P0 BRA `(.L_x_89) ;  /* 0x0000005000648947 */ /* 0x010fea0003800000 */
.L_x_177:
[----:B---3--:R-:W-:-:S07]  /*4fe0*/  MOV R0, UR21 ;  /* 0x0000001500007c02 */ /* 0x008fce0008000f00 */
.L_x_90:
[----:B---3--:R-:W-:-:S04]  /*4ff0*/  SHF.L.U32 R3, R15, 0x1f, RZ ;  /* 0x0000001f0f037819 */ /* 0x008fc800000006ff */
[----:B------:R3:W4:Y:S03]  /*5000*/  SYNCS.PHASECHK.TRANS64.TRYWAIT P0, [R0+URZ+0x88], R3 ;  /* 0x00008803000075a7 */ /* 0x00072600080011ff */
[----:B----4-:R-:W-:Y:S05]  /*5010*/  @!P0 NANOSLEEP.SYNCS 0x989680 ;  /* 0x009896800000895d */ /* 0x010fea0003900000 */
[----:B------:R-:W4:Y:S02]  /*5020*/  @!P0 SYNCS.PHASECHK.TRANS64 P0, [R0+URZ+0x88], R3 ;  /* 0x00008803000085a7 */ /* 0x000f2400080010ff */
[----:B-12-4-:R-:W-:Y:S05]  /*5030*/  @P0 EXIT ;  /* 0x000000000000094d */ /* 0x016fea0003800000 */
[----:B------:R-:W-:Y:S05]  /*5040*/  BRA `(.L_x_90) ;  /* 0xfffffffc00e87947 */ /* 0x000fea000383ffff */
.L_x_75:
[----:B------:R-:W-:-:S06]  /*5050*/  UISETP.GE.AND UP0, UPT, UR17, 0x4, UPT ;  /* 0x000000041100788c */ /* 0x000fcc000bf06270 */
[----:B------:R-:W-:-:S13]  /*5060*/  PLOP3.LUT P0, PT, PT, PT, UP0, 0x80, 0x8 ;  /* 0x000000000008781c */ /* 0x000fda0003f0f008 */
[----:B------:R-:W-:Y:S05]  /*5070*/  @!P0 EXIT ;  /* 0x000000000000894d */ /* 0x000fea0003800000 */
[----:B------:R-:W1:Y:S08]  /*5080*/  S2UR UR4, SR_CgaCtaId ;  /* 0x00000000000479c3 */ /* 0x000e700000008800 */
[----:B------:R-:W-:Y:S01]  /*5090*/  BAR.SYNC.DEFER_BLOCKING 0x6, 0xa0 ;  /* 0x0182800000007b1d */ /* 0x000fe20000010000 */
[C---:B------:R-:W-:Y:S01]  /*50a0*/  IMAD.SHL.U32 R7, R95.reuse, 0x40, RZ ;  /* 0x000000405f077824 */ /* 0x040fe200078e00ff */
[C---:B------:R-:W-:Y:S01]  /*50b0*/  LOP3.LUT R97, R95.reuse, 0x60, RZ, 0xc0, !PT ;  /* 0x000000605f617812 */ /* 0x040fe200078ec0ff */
[----:B------:R-:W-:-:S02]  /*50c0*/  IMAD.SHL.U32 R4, R95, 0x20, RZ ;  /* 0x000000205f047824 */ /* 0x000fc400078e00ff */
[----:B------:R-:W-:Y:S02]  /*50d0*/  HFMA2 R36, -RZ, RZ, 0, 0 ;  /* 0x00000000ff247431 */ /* 0x000fe400000001ff */
[----:B------:R-:W-:Y:S01]  /*50e0*/  IMAD.SHL.U32 R6, R95, 0x2, RZ ;  /* 0x000000025f067824 */ /* 0x000fe200078e00ff */
[----:B------:R-:W-:Y:S01]  /*50f0*/  UMOV UR44, 0x400 ;  /* 0x00000400002c7882 */ /* 0x000fe20000000000 */
[----:B------:R-:W2:Y:S01]  /*5100*/  LDC.64 R82, c[0x0][0x8b0] ;  /* 0x00022c00ff527b82 */ /* 0x000ea20000000a00 */
[----:B------:R-:W-:Y:S01]  /*5110*/  LOP3.LUT R5, R7, 0x180, RZ, 0xc0, !PT ;  /* 0x0000018007057812 */ /* 0x000fe200078ec0ff */
[----:B------:R-:W-:Y:S01]  /*5120*/  IMAD.U32 R37, R95, 0x10000, RZ ;  /* 0x000100005f257824 */ /* 0x000fe200078e00ff */
[----:B------:R-:W-:Y:S01]  /*5130*/  LOP3.LUT R4, R4, 0xc00, RZ, 0xc0, !PT ;  /* 0x00000c0004047812 */ /* 0x000fe200078ec0ff */
[----:B------:R-:W-:Y:S01]  /*5140*/  IMAD.MOV.U32 R94, RZ, RZ, RZ ;  /* 0x000000ffff5e7224 */ /* 0x000fe200078e00ff */
[----:B------:R-:W-:Y:S01]  /*5150*/  LOP3.LUT R6, R5, 0x20, R6, 0xf8, !PT ;  /* 0x0000002005067812 */ /* 0x000fe200078ef806 */
[----:B------:R-:W-:Y:S01]  /*5160*/  IMAD.SHL.U32 R5, R95, 0x8, RZ ;  /* 0x000000085f057824 */ /* 0x000fe200078e00ff */
[----:B------:R-:W-:Y:S01]  /*5170*/  LOP3.LUT R4, R4, 0x40, R7, 0xf8, !PT ;  /* 0x0000004004047812 */ /* 0x000fe200078ef807 */
[----:B------:R-:W3:Y:S01]  /*5180*/  LDC.64 R80, c[0x0][0x8a8] ;  /* 0x00022a00ff507b82 */ /* 0x000ee20000000a00 */
[----:B------:R-:W-:Y:S01]  /*5190*/  LOP3.LUT R37, R37, 0x600000, RZ, 0xc0, !PT ;  /* 0x0060000025257812 */ /* 0x000fe200078ec0ff */
[----:B------:R-:W-:Y:S01]  /*51a0*/  IMAD.MOV.U32 R89, RZ, RZ, RZ ;  /* 0x000000ffff597224 */ /* 0x000fe200078e00ff */
[----:B------:R-:W-:-:S02]  /*51b0*/  LOP3.LUT R95, R95, 0x2, RZ, 0xc0, !PT ;  /* 0x000000025f5f7812 */ /* 0x000fc400078ec0ff */
[----:B------:R-:W-:Y:S02]  /*51c0*/  CS2R R92, SRZ ;  /* 0x00000000005c7805 */ /* 0x000fe4000001ff00 */
[----:B------:R-:W-:Y:S01]  /*51d0*/  LOP3.LUT R5, R6, 0x30, R5, 0x78, !PT ;  /* 0x0000003006057812 */ /* 0x000fe200078e7805 */
[----:B------:R-:W4:Y:S01]  /*51e0*/  LDCU UR57, c[0x0][0x370] ;  /* 0x00006e00ff3977ac */ /* 0x000f220008000800 */
[----:B------:R-:W-:Y:S01]  /*51f0*/  LOP3.LUT R4, R4, 0x200, R7, 0xf8, !PT ;  /* 0x0000020004047812 */ /* 0x000fe200078ef807 */
[----:B------:R-:W-:Y:S01]  /*5200*/  IMAD.MOV R90, RZ, RZ, -R95 ;  /* 0x000000ffff5a7224 */ /* 0x000fe200078e0a5f */
[----:B------:R-:W-:Y:S01]  /*5210*/  MOV R91, RZ ;  /* 0x000000ff005b7202 */ /* 0x000fe20000000f00 */
[----:B-1----:R-:W-:Y:S01]  /*5220*/  ULEA UR44, UR4, UR44, 0x18 ;  /* 0x0000002c042c7291 */ /* 0x002fe2000f8ec0ff */
[----:B------:R-:W-:Y:S01]  /*5230*/  LOP3.LUT R84, R4, R5, RZ, 0xfc, !PT ;  /* 0x0000000504547212 */ /* 0x000fe200078efcff */
[----:B------:R-:W1:Y:S02]  /*5240*/  LDCU.64 UR62, c[0x0][0x348] ;  /* 0x00006900ff3e77ac */ /* 0x000e640008000a00 */
[----:B------:R-:W-:-:S02]  /*5250*/  UIADD3 UR4, UPT, UPT, UR44, 0x4200, URZ ;  /* 0x000042002c047890 */ /* 0x000fc4000fffe0ff */
[----:B------:R-:W-:-:S03]  /*5260*/  UIADD3 UR5, UPT, UPT, UR44, 0x200, URZ ;  /* 0x000002002c057890 */ /* 0x000fc6000fffe0ff */
[----:B------:R-:W4:Y:S01]  /*5270*/  LDS R0, [UR44+0x150] ;  /* 0x0001502cff007984 */ /* 0x000f220008000800 */
[----:B------:R-:W1:Y:S01]  /*5280*/  LDCU UR43, c[0x0][0xb0c] ;  /* 0x00016180ff2b77ac */ /* 0x000e620008000800 */
[----:B------:R-:W-:Y:S02]  /*5290*/  IMAD.U32 R96, RZ, RZ, UR4 ;  /* 0x00000004ff607e24 */ /* 0x000fe4000f8e00ff */
[----:B------:R-:W-:Y:S01]  /*52a0*/  IMAD.U32 R98, RZ, RZ, UR5 ;  /* 0x00000005ff627e24 */ /* 0x000fe2000f8e00ff */
[----:B------:R-:W1:Y:S01]  /*52b0*/  LDCU UR39, c[0x0][0xb30] ;  /* 0x00016600ff2777ac */ /* 0x000e620008000800 */
[----:B------:R-:W1:Y:S01]  /*52c0*/  LDCU.64 UR46, c[0x0][0x888] ;  /* 0x00011100ff2e77ac */ /* 0x000e620008000a00 */
[----:B------:R-:W1:Y:S01]  /*52d0*/  LDCU.64 UR40, c[0x0][0xb28] ;  /* 0x00016500ff2877ac */ /* 0x000e620008000a00 */
[----:B------:R-:W1:Y:S01]  /*52e0*/  LDCU.64 UR60, c[0x0][0x890] ;  /* 0x00011200ff3c77ac */ /* 0x000e620008000a00 */
[----:B------:R-:W1:Y:S01]  /*52f0*/  LDCU.128 UR52, c[0x0][0xb10] ;  /* 0x00016200ff3477ac */ /* 0x000e620008000c00 */
[----:B------:R-:W1:Y:S02]  /*5300*/  LDCU UR56, c[0x0][0x374] ;  /* 0x00006e80ff3877ac */ /* 0x000e640008000800 */
[----:B-1234-:R-:W-:-:S07]  /*5310*/  IMAD.IADD R37, R0, 0x1, R37 ;  /* 0x0000000100257824 */ /* 0x01efce00078e0225 */
.L_x_132:
[C---:B------:R-:W-:Y:S02]  /*5320*/  LEA R3, R89.reuse, UR44, 0x3 ;  /* 0x0000002c59037c11 */ /* 0x040fe4000f8e18ff */
[----:B------:R-:W-:Y:S02]  /*5330*/  SHF.L.U32 R0, R92, 0x1f, RZ ;  /* 0x0000001f5c007819 */ /* 0x000fe400000006ff */
[----:B------:R-:W-:Y:S02]  /*5340*/  LEA R5, R89, UR44, 0x4 ;  /* 0x0000002c59057c11 */ /* 0x000fe4000f8e20ff */
[----:B-1----:R-:W1:Y:S02]  /*5350*/  SYNCS.PHASECHK.TRANS64.TRYWAIT P0, [R3+URZ+0xa0], R0 ;  /* 0x0000a000030075a7 */ /* 0x002e6400080011ff */
[----:B-1----:R-:W-:Y:S05]  /*5360*/  @!P0 BRA `(.L_x_91) ;  /* 0x0000004c00988947 */ /* 0x002fea0003800000 */
.L_x_178:
        /* <DEDUP_REMOVED lines=11> */
[----:B------:R-:W-:Y:S01]  /*5420*/  PLOP3.LUT P0, PT, PT, PT, UP1, 0x80, 0x8 ;  /* 0x000000000008781c */ /* 0x000fe20003f0f018 */
[----:B------:R-:W-:Y:S11]  /*5430*/  UP2UR UR45, UPR, URZ, 0x2 ;  /* 0x00000002ff2d7883 */ /* 0x000ff60008000000 */
[----:B------:R-:W-:Y:S01]  /*5440*/  @!UPT UIADD3 URZ, UPT, UPT, URZ, URZ, URZ ;  /* 0x000000fffffff290 */ /* 0x000fe2000fffe0ff */
[----:B-1----:R-:W-:Y:S02]  /*5450*/  @P0 SHF.R.U32.HI R0, RZ, 0x10, R5 ;  /* 0x00000010ff000819 */ /* 0x002fe40000011605 */
        /* <DEDUP_REMOVED lines=12> */
[----:B------:R-:W2:Y:S01]  /*5520*/  LDCU UR12, c[0x0][0xb20] ;  /* 0x00016400ff0c77ac */ /* 0x000ea20008000800 */
[----:B------:R-:W-:Y:S02]  /*5530*/  UIMAD.WIDE.U32 UR4, UR56, UR55, URZ ;  /* 0x00000037380472a5 */ /* 0x000fe4000f8e00ff */
[----:B------:R-:W-:Y:S02]  /*5540*/  UIMAD.WIDE.U32 UR6, UR57, UR52, URZ ;  /* 0x00000034390672a5 */ /* 0x000fe4000f8e00ff */
[----:B------:R-:W-:Y:S02]  /*5550*/  UISETP.NE.AND UP0, UPT, UR54, 0x1, UPT ;  /* 0x000000013600788c */ /* 0x000fe4000bf05270 */
[----:B------:R-:W-:Y:S02]  /*5560*/  UIMAD.WIDE.U32 UR8, UR37, UR55, URZ ;  /* 0x00000037250872a5 */ /* 0x000fe4000f8e00ff */
[----:B------:R-:W-:Y:S02]  /*5570*/  UIMAD.WIDE.U32 UR10, UR38, UR52, URZ ;  /* 0x00000034260a72a5 */ /* 0x000fe4000f8e00ff */
[----:B------:R-:W-:Y:S02]  /*5580*/  UISETP.NE.AND UP1, UPT, UR43, 0x1, UPT ;  /* 0x000000012b00788c */ /* 0x000fe4000bf25270 */
[----:B------:R-:W-:Y:S01]  /*5590*/  UISETP.NE.AND UP2, UPT, UR42, 0x1, UPT ;  /* 0x000000012a00788c */ /* 0x000fe2000bf45270 */
[----:B------:R-:W-:Y:S02]  /*55a0*/  UMOV UR4, UR5 ;  /* 0x0000000500047c82 */ /* 0x000fe40008000000 */
[----:B--2---:R-:W-:Y:S03]  /*55b0*/  USHF.R.U32.HI UR5, URZ, UR12, UR4 ;  /* 0x0000000cff057299 */ /* 0x004fe60008011604 */
[----:B------:R-:W-:Y:S02]  /*55c0*/  UMOV UR4, UR7 ;  /* 0x0000000700047c82 */ /* 0x000fe40008000000 */
[----:B------:R-:W-:Y:S02]  /*55d0*/  USHF.R.U32.HI UR7, URZ, UR53, UR4 ;  /* 0x00000035ff077299 */ /* 0x000fe40008011604 */
[----:B------:R-:W-:Y:S02]  /*55e0*/  USEL UR4, UR56, UR5, !UP0 ;  /* 0x0000000538047287 */ /* 0x000fe4000c000000 */
[----:B------:R-:W-:Y:S01]  /*55f0*/  USEL UR7, UR57, UR7, !UP1 ;  /* 0x0000000739077287 */ /* 0x000fe2000c800000 */
[----:B------:R-:W-:Y:S01]  /*5600*/  UMOV UR5, UR9 ;  /* 0x0000000900057c82 */ /* 0x000fe20008000000 */
[----:B------:R-:W-:Y:S02]  /*5610*/  UIMAD.WIDE.U32 UR8, UR4, UR40, URZ ;  /* 0x00000028040872a5 */ /* 0x000fe4000f8e00ff */
[----:B------:R-:W-:Y:S03]  /*5620*/  USHF.R.U32.HI UR6, URZ, UR12, UR5 ;  /* 0x0000000cff067299 */ /* 0x000fe60008011605 */
[----:B------:R-:W-:Y:S01]  /*5630*/  UMOV UR5, UR11 ;  /* 0x0000000b00057c82 */ /* 0x000fe20008000000 */
[----:B------:R-:W-:Y:S02]  /*5640*/  UIMAD.WIDE.U32 UR10, UR7, UR40, URZ ;  /* 0x00000028070a72a5 */ /* 0x000fe4000f8e00ff */
[----:B------:R-:W-:Y:S02]  /*5650*/  USHF.R.U32.HI UR12, URZ, UR53, UR5 ;  /* 0x00000035ff0c7299 */ /* 0x000fe40008011605 */
[----:B------:R-:W-:Y:S01]  /*5660*/  USEL UR6, UR37, UR6, !UP0 ;  /* 0x0000000625067287 */ /* 0x000fe2000c000000 */
[----:B------:R-:W-:Y:S02]  /*5670*/  UMOV UR5, UR9 ;  /* 0x0000000900057c82 */ /* 0x000fe40008000000 */
[----:B------:R-:W-:Y:S01]  /*5680*/  UMOV UR10, UR11 ;  /* 0x0000000b000a7c82 */ /* 0x000fe20008000000 */
[----:B------:R-:W-:Y:S02]  /*5690*/  @UP2 USHF.R.U32.HI UR4, URZ, UR41, UR5 ;  /* 0x00000029ff042299 */ /* 0x000fe40008011605 */
[----:B------:R-:W-:Y:S02]  /*56a0*/  @UP2 USHF.R.U32.HI UR7, URZ, UR41, UR10 ;  /* 0x00000029ff072299 */ /* 0x000fe4000801160a */
[----:B------:R-:W-:Y:S02]  /*56b0*/  UIMAD UR4, UR42, UR4, URZ ;  /* 0x000000042a0472a4 */ /* 0x000fe4000f8e02ff */
        /* <DEDUP_REMOVED lines=8> */
[----:B------:R-:W-:Y:S02]  /*5740*/  USEL UR11, UR6, UR4, !UP2 ;  /* 0x00000004060b7287 */ /* 0x000fe4000d000000 */
[----:B------:R-:W-:Y:S02]  /*5750*/  UIADD3 UR8, UPT, UPT, -UR5, URZ, URZ ;  /* 0x000000ff05087290 */ /* 0x000fe4000fffe1ff */
[----:B------:R-:W-:Y:S01]  /*5760*/  UIADD3 UR10, UPT, UPT, -UR11, URZ, URZ ;  /* 0x000000ff0b0a7290 */ /* 0x000fe2000fffe1ff */
[----:B------:R-:W-:Y:S01]  /*5770*/  @!UP0 UMOV UR4, UR9 ;  /* 0x0000000900048c82 */ /* 0x000fe20008000000 */
[----:B------:R-:W-:Y:S02]  /*5780*/  UIADD3 UR9, UPT, UPT, -UR6, URZ, URZ ;  /* 0x000000ff06097290 */ /* 0x000fe4000fffe1ff */
[----:B------:R-:W-:Y:S02]  /*5790*/  @!UP0 USHF.R.U32.HI UR4, URZ, UR41, UR4 ;  /* 0x00000029ff048299 */ /* 0x000fe40008011604 */
[----:B------:R-:W-:Y:S02]  /*57a0*/  UIMAD UR10, UR42, UR10, UR6 ;  /* 0x0000000a2a0a72a4 */ /* 0x000fe4000f8e0206 */
[----:B------:R-:W-:Y:S04]  /*57b0*/  @!UP0 USEL UR4, UR5, UR4, !UP2 ;  /* 0x0000000405048287 */ /* 0x000fe8000d000000 */
[----:B------:R-:W-:Y:S02]  /*57c0*/  @!UP0 UIMAD UR10, UR7, UR10, UR4 ;  /* 0x0000000a070a82a4 */ /* 0x000fe4000f8e0204 */
[----:B------:R-:W-:Y:S02]  /*57d0*/  @!UP0 UIADD3 UR11, UPT, UPT, UR11, -UR4, URZ ;  /* 0x800000040b0b8290 */ /* 0x000fe4000fffe0ff */
[----:B------:R-:W-:Y:S02]  /*57e0*/  UIMAD UR7, UR43, UR8, UR38 ;  /* 0x000000082b0772a4 */ /* 0x000fe4000f8e0226 */
[----:B------:R-:W-:Y:S02]  /*57f0*/  @!UP0 UIMAD UR6, UR11, UR42, UR5 ;  /* 0x0000002a0b0682a4 */ /* 0x000fe4000f8e0205 */
[----:B------:R-:W-:Y:S01]  /*5800*/  UIMAD UR4, UR54, UR9, UR37 ;  /* 0x00000009360472a4 */ /* 0x000fe2000f8e0225 */
[----:B------:R-:W-:Y:S02]  /*5810*/  @!UP0 UMOV UR5, UR10 ;  /* 0x0000000a00058c82 */ /* 0x000fe40008000000 */
[----:B------:R-:W-:Y:S02]  /*5820*/  UIMAD UR38, UR5, UR43, UR7 ;  /* 0x0000002b052672a4 */ /* 0x000fe4000f8e0207 */
[----:B------:R-:W-:Y:S11]  /*5830*/  UIMAD UR37, UR6, UR54, UR4 ;  /* 0x00000036062572a4 */ /* 0x000ff6000f8e0204 */
[----:B------:R-:W-:Y:S01]  /*5840*/  @!UPT UIADD3 URZ, UPT, UPT, URZ, URZ, URZ ;  /* 0x000000fffffff290 */ /* 0x000fe2000fffe0ff */
.L_x_92:
[----:B------:R-:W-:Y:S01]  /*5850*/  UISETP.NE.AND UP0, UPT, UR39, 0x1, UPT ;  /* 0x000000012700788c */ /* 0x000fe2000bf05270 */
[----:B------:R-:W-:Y:S01]  /*5860*/  IADD3 R89, PT, PT, R89, 0x1, RZ ;  /* 0x0000000159597810 */ /* 0x000fe20007ffe0ff */
[----:B------:R-:W-:Y:S02]  /*5870*/  UIADD3 UR11, UPT, UPT, UR44, 0x200, URZ ;  /* 0x000002002c0b7890 */ /* 0x000fe4000fffe0ff */
[----:B------:R-:W-:Y:S02]  /*5880*/  USHF.L.U32 UR50, UR16, 0x6, URZ ;  /* 0x0000000610327899 */ /* 0x000fe400080006ff */
[----:B------:R-:W-:Y:S05]  /*5890*/  USHF.L.U32 UR49, UR20, 0x8, URZ ;  /* 0x0000000814317899 */ /* 0x000fea00080006ff */
[----:B------:R-:W2:Y:S01]  /*58a0*/  @!UP0 LDCU.128 UR12, c[0x0][0xb10] ;  /* 0x00016200ff0c87ac */ /* 0x000ea20008000c00 */
[----:B------:R-:W3:Y:S01]  /*58b0*/  @!UP0 LDCU UR5, c[0x0][0xb0c] ;  /* 0x00016180ff0587ac */ /* 0x000ee20008000800 */
[----:B------:R-:W4:Y:S01]  /*58c0*/  @!UP0 LDCU UR10, c[0x0][0xb20] ;  /* 0x00016400ff0a87ac */ /* 0x000f220008000800 */
[----:B--2---:R-:W-:Y:S02]  /*58d0*/  UIMAD.WIDE.U32 UR8, UR38, UR12, URZ ;  /* 0x0000000c260872a5 */ /* 0x004fe4000f8e00ff */
[----:B------:R-:W-:Y:S02]  /*58e0*/  UIMAD.WIDE.U32 UR6, UR37, UR15, URZ ;  /* 0x0000000f250672a5 */ /* 0x000fe4000f8e00ff */
[----:B------:R-:W-:Y:S03]  /*58f0*/  @!UP0 UISETP.NE.AND UP1, UPT, UR14, 0x1, UPT ;  /* 0x000000010e00888c */ /* 0x000fe6000bf25270 */
[----:B------:R-:W-:Y:S01]  /*5900*/  @!UP0 UMOV UR4, UR9 ;  /* 0x0000000900048c82 */ /* 0x000fe20008000000 */
[----:B---3--:R-:W-:Y:S02]  /*5910*/  @!UP0 UISETP.NE.AND UP2, UPT, UR5, 0x1, UPT ;  /* 0x000000010500888c */ /* 0x008fe4000bf45270 */
[----:B------:R-:W-:Y:S01]  /*5920*/  @!UP0 USHF.R.U32.HI UR4, URZ, UR13, UR4 ;  /* 0x0000000dff048299 */ /* 0x000fe20008011604 */
[----:B------:R-:W-:Y:S02]  /*5930*/  @!UP0 UMOV UR6, UR7 ;  /* 0x0000000700068c82 */ /* 0x000fe40008000000 */
[----:B----4-:R-:W-:Y:S02]  /*5940*/  @!UP0 USHF.R.U32.HI UR6, URZ, UR10, UR6 ;  /* 0x0000000aff068299 */ /* 0x010fe40008011606 */
[----:B------:R-:W-:Y:S02]  /*5950*/  @!UP0 USEL UR7, UR38, UR4, !UP2 ;  /* 0x0000000426078287 */ /* 0x000fe4000d000000 */
[----:B------:R-:W-:Y:S04]  /*5960*/  @!UP0 USEL UR6, UR37, UR6, !UP1 ;  /* 0x0000000625068287 */ /* 0x000fe8000c800000 */
[----:B------:R-:W-:Y:S02]  /*5970*/  @!UP0 UIADD3 UR4, UPT, UPT, -UR7, UR6, URZ ;  /* 0x0000000607048290 */ /* 0x000fe4000fffe1ff */
[----:B------:R-:W-:Y:S02]  /*5980*/  @!UP0 UIADD3 UR6, UPT, UPT, UR7, -UR6, URZ ;  /* 0x8000000607068290 */ /* 0x000fe4000fffe0ff */
[----:B------:R-:W-:Y:S02]  /*5990*/  @!UP0 UIMAD UR38, UR4, UR5, UR38 ;  /* 0x00000005042682a4 */ /* 0x000fe4000f8e0226 */
[----:B------:R-:W-:Y:S02]  /*59a0*/  @!UP0 UIMAD UR37, UR6, UR14, UR37 ;  /* 0x0000000e062582a4 */ /* 0x000fe4000f8e0225 */
[----:B------:R-:W-:Y:S09]  /*59b0*/  ULOP3.LUT UP0, URZ, UR11, 0x1b0, URZ, 0xc0, !UPT ;  /* 0x000001b00bff7892 */ /* 0x000ff2000f80c0ff */
[----:B------:R-:W-:Y:S05]  /*59c0*/  BRA.U !UP0, `(.L_x_93) ;  /* 0x0000000108407547 */ /* 0x000fea000b800000 */
[----:B------:R-:W2:Y:S01]  /*59d0*/  LDCU.64 UR8, c[0x4][0x88] ;  /* 0x01001100ff0877ac */ /* 0x000ea20008000a00 */
[----:B------:R-:W-:Y:S01]  /*59e0*/  MOV R3, 0x0 ;  /* 0x0000000000037802 */ /* 0x000fe20000000f00 */
[----:B------:R-:W-:Y:S02]  /*59f0*/  HFMA2 R12, -RZ, RZ, 0, 5.9604644775390625e-08 ;  /* 0x00000001ff0c7431 */ /* 0x000fe400000001ff */
[----:B------:R-:W-:Y:S02]  /*5a00*/  IMAD.MOV.U32 R8, RZ, RZ, 0x70 ;  /* 0x00000070ff087424 */ /* 0x000fe400078e00ff */
[----:B------:R-:W-:Y:S01]  /*5a10*/  IMAD.MOV.U32 R13, RZ, RZ, RZ ;  /* 0x000000ffff0d7224 */ /* 0x000fe200078e00ff */
[----:B------:R-:W3:Y:S01]  /*5a20*/  LDCU.64 UR6, c[0x4][0x90] ;  /* 0x01001200ff0677ac */ /* 0x000ee20008000a00 */
[----:B------:R-:W4:Y:S01]  /*5a30*/  LDC.64 R2, c[0x4][R3] ;  /* 0x0100000003027b82 */ /* 0x000f220000000a00 */
[----:B------:R-:W1:Y:S01]  /*5a40*/  LDCU.64 UR4, c[0x4][0x8] ;  /* 0x01000100ff0477ac */ /* 0x000e620008000a00 */
[----:B--2---:R-:W-:Y:S01]  /*5a50*/  MOV R5, UR9 ;  /* 0x0000000900057c02 */ /* 0x004fe20008000f00 */
[----:B------:R-:W-:Y:S01]  /*5a60*/  IMAD.U32 R4, RZ, RZ, UR8 ;  /* 0x00000008ff047e24 */ /* 0x000fe2000f8e00ff */
[----:B---3--:R-:W-:Y:S01]  /*5a70*/  MOV R7, UR7 ;  /* 0x0000000700077c02 */ /* 0x008fe20008000f00 */
[----:B------:R-:W-:Y:S01]  /*5a80*/  IMAD.U32 R6, RZ, RZ, UR6 ;  /* 0x00000006ff067e24 */ /* 0x000fe2000f8e00ff */
[----:B-1----:R-:W-:Y:S01]  /*5a90*/  MOV R11, UR5 ;  /* 0x00000005000b7c02 */ /* 0x002fe20008000f00 */
[----:B------:R-:W-:Y:S02]  /*5aa0*/  IMAD.U32 R10, RZ, RZ, UR4 ;  /* 0x00000004ff0a7e24 */ /* 0x000fe4000f8e00ff */
[----:B------:R-:W-:Y:S07]  /*5ab0*/  LEPC R20, `(.L_x_93) ;  /* 0x000000001014794e */ /* 0x000fee0000000000 */
[----:B----45:R-:W-:Y:S05]  /*5ac0*/  CALL.ABS.NOINC R2 ;  /* 0x0000000002007343 */ /* 0x030fea0003c00000 */
.L_x_93:
[----:B------:R-:W-:Y:S01]  /*5ad0*/  LOP3.LUT P0, RZ, R96, 0x1b0, RZ, 0xc0, !PT ;  /* 0x000001b060ff7812 */ /* 0x000fe2000780c0ff */
[----:B------:R-:W-:Y:S11]  /*5ae0*/  BSSY.RECONVERGENT B6, `(.L_x_94) ;  /* 0x0000013000067945 */ /* 0x000ff60003800200 */
[----:B------:R-:W-:Y:S01]  /*5af0*/  @!UPT UIADD3 URZ, UPT, UPT, URZ, URZ, URZ ;  /* 0x000000fffffff290 */ /* 0x000fe2000fffe0ff */
[----:B------:R-:W-:Y:S05]  /*5b00*/  @!P0 BRA `(.L_x_95) ;  /* 0x0000000000408947 */ /* 0x000fea0003800000 */
        /* <DEDUP_REMOVED lines=16> */
.L_x_95:
[----:B------:R-:W-:Y:S05]  /*5c10*/  BSYNC.RECONVERGENT B6 ;  /* 0x0000000000067941 */ /* 0x000fea0003800200 */
.L_x_94:
[----:B------:R-:W-:Y:S01]  /*5c20*/  R2UR UR4, R88 ;  /* 0x00000000580472ca */ /* 0x000fe200000e0000 */
[----:B------:R-:W-:Y:S01]  /*5c30*/  UISETP.NE.U32.AND UP0, UPT, UR60, URZ, UPT ;  /* 0x000000ff3c00728c */ /* 0x000fe2000bf05070 */
[----:B------:R-:W-:Y:S02]  /*5c40*/  ISETP.NE.U32.AND P4, PT, R82, RZ, PT ;  /* 0x000000ff5200720c */ /* 0x000fe40003f85070 */
[----:B------:R-:W-:Y:S01]  /*5c50*/  ISETP.NE.U32.AND P2, PT, RZ, UR46, PT ;  /* 0x0000002eff007c0c */ /* 0x000fe2000bf45070 */
[----:B------:R-:W-:Y:S01]  /*5c60*/  UISETP.NE.AND.EX UP1, UPT, UR61, URZ, UPT, UP0 ;  /* 0x000000ff3d00728c */ /* 0x000fe2000bf25300 */
[----:B------:R-:W-:Y:S01]  /*5c70*/  ISETP.NE.AND.EX P4, PT, R83, RZ, PT, P4 ;  /* 0x000000ff5300720c */ /* 0x000fe20003f85340 */
[----:B------:R-:W-:Y:S01]  /*5c80*/  UPLOP3.LUT UP0, UPT, UPT, UPT, UPT, 0x40, 0x4 ;  /* 0x000000000004789c */ /* 0x000fe20003f0e870 */
[----:B------:R-:W-:Y:S05]  /*5c90*/  ISETP.NE.AND.EX P2, PT, RZ, UR47, PT, P2 ;  /* 0x0000002fff007c0c */ /* 0x000fea000bf45320 */
[----:B------:R-:W-:Y:S06]  /*5ca0*/  UISETP.NE.AND UP2, UPT, UR4, URZ, UPT ;  /* 0x000000ff0400728c */ /* 0x000fec000bf45270 */
[----:B------:R-:W-:Y:S05]  /*5cb0*/  PLOP3.LUT P1, PT, PT, PT, UP2, 0x80, 0x8 ;  /* 0x000000000008781c */ /* 0x000fea0003f2f028 */
[----:B------:R-:W-:Y:S06]  /*5cc0*/  @UP2 UPLOP3.LUT UP0, UPT, UPT, UPT, UP1, 0x80, 0x8 ;  /* 0x000000000008289c */ /* 0x000fec0003f0f010 */
[----:B------:R-:W-:Y:S01]  /*5cd0*/  PLOP3.LUT P0, PT, PT, PT, UP0, 0x80, 0x8 ;  /* 0x000000000008781c */ /* 0x000fe20003f0f008 */
[----:B------:R-:W-:Y:S01]  /*5ce0*/  @!UPT UIADD3 URZ, UPT, UPT, URZ, URZ, URZ ;  /* 0x000000fffffff290 */ /* 0x000fe2000fffe0ff */
[----:B------:R-:W-:Y:S11]  /*5cf0*/  BRA.U !UP1, `(.L_x_96) ;  /* 0x00000001093c7547 */ /* 0x000ff6000b800000 */
[----:B------:R-:W-:Y:S01]  /*5d00*/  UISETP.NE.U32.AND UP0, UPT, UR46, URZ, UPT ;  /* 0x000000ff2e00728c */ /* 0x000fe2000bf05070 */
[----:B-1----:R-:W-:Y:S01]  /*5d10*/  HFMA2 R0, -RZ, RZ, 0, 5.9604644775390625e-08 ;  /* 0x00000001ff007431 */ /* 0x002fe200000001ff */
[----:B------:R-:W1:Y:S01]  /*5d20*/  LDCU.64 UR8, c[0x0][0x358] ;  /* 0x00006b00ff0877ac */ /* 0x000e620008000a00 */
[----:B------:R-:W-:Y:S01]  /*5d30*/  IMAD.MOV.U32 R85, RZ, RZ, 0x1 ;  /* 0x00000001ff557424 */ /* 0x000fe200078e00ff */
[----:B------:R-:W-:Y:S06]  /*5d40*/  UISETP.NE.AND.EX UP0, UPT, UR47, URZ, UPT, UP0 ;  /* 0x000000ff2f00728c */ /* 0x000fec000bf05300 */
[----:B------:R-:W-:Y:S05]  /*5d50*/  PLOP3.LUT P3, PT, PT, PT, UP0, 0x80, 0x8 ;  /* 0x000000000008781c */ /* 0x000fea0003f6f008 */
[----:B------:R-:W2:Y:S01]  /*5d60*/  @UP0 LDCU.64 UR4, c[0x0][0x888] ;  /* 0x00011100ff0407ac */ /* 0x000ea20008000a00 */
[----:B------:R-:W-:Y:S07]  /*5d70*/  @UP0 UIMAD UR6, UR36, UR60, URZ ;  /* 0x0000003c240602a4 */ /* 0x000fee000f8e02ff */
[----:B------:R-:W-:Y:S01]  /*5d80*/  @!P3 PRMT R85, R0, 0x7610, R85 ;  /* 0x000076100055b816 */ /* 0x000fe20000000055 */
[----:B--2---:R-:W-:Y:S06]  /*5d90*/  @UP0 UIMAD.WIDE UR4, UR6, 0x4, UR4 ;  /* 0x00000004060408a5 */ /* 0x004fec000f8e0204 */
[----:B------:R-:W-:Y:S01]  /*5da0*/  IMAD.U32 R2, RZ, RZ, UR4 ;  /* 0x00000004ff027e24 */ /* 0x000fe2000f8e00ff */
[----:B------:R-:W-:Y:S04]  /*5db0*/  MOV R3, UR5 ;  /* 0x0000000500037c02 */ /* 0x000fe80008000f00 */
[----:B------:R-:W2:Y:S01]  /*5dc0*/  @!UP0 LDCU UR4, c[0x0][0x880] ;  /* 0x00011000ff0487ac */ /* 0x000ea20008000800 */
[----:B-1---5:R3:W5:Y:S02]  /*5dd0*/  @P3 LDG.E R41, desc[UR8][R2.64] ;  /* 0x0000000802293981 */ /* 0x022764000c1e1900 */
[----:B--23--:R-:W-:Y:S02]  /*5de0*/  @!P3 IMAD.U32 R41, RZ, RZ, UR4 ;  /* 0x00000004ff29be24 */ /* 0x00cfe4000f8e00ff */
.L_x_96:
[----:B------:R-:W-:Y:S05]  /*5df0*/  @!P4 BRA `(.L_x_97) ;  /* 0x000000000024c947 */ /* 0x000fea0003800000 */
[----:B------:R-:W-:Y:S01]  /*5e00*/  ISETP.NE.U32.AND P3, PT, R80, RZ, PT ;  /* 0x000000ff5000720c */ /* 0x000fe20003f65070 */
[----:B------:R-:W2:Y:S03]  /*5e10*/  LDCU.64 UR4, c[0x0][0x358] ;  /* 0x00006b00ff0477ac */ /* 0x000ea60008000a00 */
[----:B------:R-:W-:Y:S11]  /*5e20*/  ISETP.NE.AND.EX P3, PT, R81, RZ, PT, P3 ;  /* 0x000000ff5100720c */ /* 0x000ff60003f65330 */
[----:B------:R-:W-:Y:S02]  /*5e30*/  @!UPT UIADD3 URZ, UPT, UPT, URZ, URZ, URZ ;  /* 0x000000fffffff290 */ /* 0x000fe4000fffe0ff */
[----:B------:R-:W3:Y:S01]  /*5e40*/  @P3 LDC.64 R2, c[0x0][0x8a8] ;  /* 0x00022a00ff023b82 */ /* 0x000ee20000000a00 */
[----:B-1----:R-:W-:Y:S04]  /*5e50*/  @P3 IMAD R0, R82, UR36, RZ ;  /* 0x0000002452003c24 */ /* 0x002fe8000f8e02ff */
[----:B---3--:R-:W-:Y:S05]  /*5e60*/  @P3 IMAD.WIDE R2, R0, 0x4, R2 ;  /* 0x0000000400023825 */ /* 0x008fea00078e0202 */
[----:B--2--5:R2:W5:Y:S02]  /*5e70*/  @P3 LDG.E R38, desc[UR4][R2.64] ;  /* 0x0000000402263981 */ /* 0x024564000c1e1900 */
[----:B--2---:R-:W3:Y:S02]  /*5e80*/  @!P3 LDC R38, c[0x0][0x8a0] ;  /* 0x00022800ff26bb82 */ /* 0x004ee40000000800 */
.L_x_97:
[----:B-----5:R-:W-:Y:S01]  /*5e90*/  FSETP.NEU.AND P4, PT, R41, RZ, PT ;  /* 0x000000ff2900720b */ /* 0x020fe20003f8d000 */
[----:B------:R-:W-:Y:S01]  /*5ea0*/  BSSY B1, `(.L_x_98) ;  /* 0x0000042000017945 */ /* 0x000fe20003800000 */
[----:B------:R-:W-:Y:S01]  /*5eb0*/  SEL R6, RZ, 0xffffffff, P2 ;  /* 0xffffffffff067807 */ /* 0x000fe20001000000 */
[----:B------:R-:W-:Y:S01]  /*5ec0*/  IMAD.MOV.U32 R100, RZ, RZ, 0x1 ;  /* 0x00000001ff647424 */ /* 0x000fe200078e00ff */
[----:B------:R-:W-:Y:S02]  /*5ed0*/  LOP3.LUT P3, RZ, R85, 0xff, RZ, 0xc0, !PT ;  /* 0x000000ff55ff7812 */ /* 0x000fe4000786c0ff */
[----:B------:R-:W-:Y:S02]  /*5ee0*/  CS2R R78, SRZ ;  /* 0x00000000004e7805 */ /* 0x000fe4000001ff00 */
[----:B------:R-:W-:Y:S02]  /*5ef0*/  @P1 SEL R3, RZ, 0xffffffff, P4 ;  /* 0xffffffffff031807 */ /* 0x000fe40002000000 */
[----:B------:R-:W-:Y:S02]  /*5f00*/  CS2R R76, SRZ ;  /* 0x00000000004c7805 */ /* 0x000fe4000001ff00 */
[----:B------:R-:W-:Y:S02]  /*5f10*/  LEA R2, R93, UR44, 0x3 ;  /* 0x0000002c5d027c11 */ /* 0x000fe4000f8e18ff */
[----:B------:R-:W-:Y:S02]  /*5f20*/  CS2R R74, SRZ ;  /* 0x00000000004a7805 */ /* 0x000fe4000001ff00 */
[----:B------:R-:W-:Y:S02]  /*5f30*/  @P0 SEL R3, R6, R3, !P3 ;  /* 0x0000000306030207 */ /* 0x000fe40005800000 */
[----:B------:R-:W-:Y:S02]  /*5f40*/  CS2R R72, SRZ ;  /* 0x0000000000487805 */ /* 0x000fe4000001ff00 */
[----:B------:R-:W-:Y:S02]  /*5f50*/  LEA R71, R36, UR44, 0x3 ;  /* 0x0000002c24477c11 */ /* 0x000fe4000f8e18ff */
[----:B------:R-:W-:Y:S02]  /*5f60*/  @P1 LOP3.LUT R3, R3, 0x1, RZ, 0xc0, !PT ;  /* 0x0000000103031812 */ /* 0x000fe400078ec0ff */
[----:B------:R-:W-:Y:S02]  /*5f70*/  SHF.L.U32 R4, R94, 0x1f, RZ ;  /* 0x0000001f5e047819 */ /* 0x000fe400000006ff */
[----:B------:R-:W-:Y:S02]  /*5f80*/  ISETP.NE.U32.OR P6, PT, R3, 0x1, !P1 ;  /* 0x000000010300780c */ /* 0x000fe40004fc5470 */
[----:B------:R-:W-:Y:S02]  /*5f90*/  PLOP3.LUT P2, PT, PT, PT, UP1, 0x80, 0x8 ;  /* 0x000000000008781c */ /* 0x000fe40003f4f018 */
[----:B------:R-:W-:Y:S02]  /*5fa0*/  LEA.HI R39, R36, R36, RZ, 0x1 ;  /* 0x0000002424277211 */ /* 0x000fe400078f08ff */
[----:B------:R-:W-:Y:S02]  /*5fb0*/  SEL R3, RZ, 0xffffffff, P4 ;  /* 0xffffffffff037807 */ /* 0x000fe40002000000 */
[----:B------:R-:W-:Y:S01]  /*5fc0*/  P2R R102, PR, RZ, 0x40 ;  /* 0x00000040ff667803 */ /* 0x000fe20000000000 */
[C---:B-1----:R-:W-:Y:S01]  /*5fd0*/  IMAD.SHL.U32 R0, R39.reuse, 0x80, RZ ;  /* 0x0000008027007824 */ /* 0x042fe200078e00ff */
[----:B------:R-:W-:Y:S03]  /*5fe0*/  LOP3.LUT R39, R39, 0xffe, RZ, 0xc0, !PT ;  /* 0x00000ffe27277812 */ /* 0x000fe600078ec0ff */
[----:B------:R-:W-:Y:S02]  /*5ff0*/  @P6 SHF.L.U32 R5, R91, 0x1f, RZ ;  /* 0x0000001f5b056819 */ /* 0x000fe400000006ff */
[----:B------:R-:W-:Y:S01]  /*6000*/  @P2 SEL R3, R6, R3, !P3 ;  /* 0x0000000306032207 */ /* 0x000fe20005800000 */
[----:B------:R-:W-:Y:S01]  /*6010*/  IMAD.IADD R39, R36, 0x1, -R39 ;  /* 0x0000000124277824 */ /* 0x000fe200078e0a27 */
[----:B------:R-:W1:Y:S01]  /*6020*/  @P6 SYNCS.PHASECHK.TRANS64.TRYWAIT P1, [R2+URZ+0x50], R5 ;  /* 0x00005005020065a7 */ /* 0x000e6200080211ff */
[----:B------:R-:W-:Y:S02]  /*6030*/  LOP3.LUT R0, R0, 0xffffff00, RZ, 0xc0, !PT ;  /* 0xffffff0000007812 */ /* 0x000fe400078ec0ff */
[----:B------:R-:W-:Y:S03]  /*6040*/  LOP3.LUT R3, R3, 0x1, RZ, 0xc0, !PT ;  /* 0x0000000103037812 */ /* 0x000fe600078ec0ff */
[----:B------:R-:W-:Y:S01]  /*6050*/  IMAD.IADD R0, R37, 0x1, R0 ;  /* 0x0000000125007824 */ /* 0x000fe200078e0200 */
[----:B------:R-:W-:Y:S03]  /*6060*/  ISETP.NE.U32.AND P5, PT, R3, 0x1, PT ;  /* 0x000000010300780c */ /* 0x000fe60003fa5070 */
[----:B------:R-:W-:Y:S01]  /*6070*/  IMAD R39, R39, 0x100000, R0 ;  /* 0x0010000027277824 */ /* 0x000fe200078e0200 */
[----:B------:R-:W-:Y:S01]  /*6080*/  P2R R101, PR, RZ, 0x20 ;  /* 0x00000020ff657803 */ /* 0x000fe20000000000 */
[----:B------:R2:W4:Y:S01]  /*6090*/  SYNCS.PHASECHK.TRANS64.TRYWAIT P0, [R71+URZ+0xc0], R4 ;  /* 0x0000c004470075a7 */ /* 0x00052200080011ff */
[----:B-1----:R-:W-:Y:S01]  /*60a0*/  @P6 SEL R100, RZ, 0x1, !P1 ;  /* 0x00000001ff646807 */ /* 0x002fe20004800000 */
[----:B--2---:R-:W-:Y:S06]  /*60b0*/  @!P6 BRA `(.L_x_99) ;  /* 0x000000000080e947 */ /* 0x004fec0003800000 */
[----:B------:R-:W-:Y:S01]  /*60c0*/  @P5 IMAD R6, R93, 0x1000, R84 ;  /* 0x000010005d065824 */ /* 0x000fe200078e0254 */
[----:B------:R-:W1:Y:S01]  /*60d0*/  S2R R0, SR_CgaCtaId ;  /* 0x0000000000007919 */ /* 0x000e620000008800 */
[----:B------:R-:W-:Y:S01]  /*60e0*/  ISETP.NE.AND P1, PT, R100, RZ, PT ;  /* 0x000000ff6400720c */ /* 0x000fe20003f25270 */
[----:B------:R-:W-:Y:S01]  /*60f0*/  BSSY B0, `(.L_x_100) ;  /* 0x000000b000007945 */ /* 0x000fe20003800000 */
[----:B------:R-:W-:Y:S01]  /*6100*/  @P5 VIADD R5, R6, UR44 ;  /* 0x0000002c06055c36 */ /* 0x000fe20008000000 */
[----:B------:R-:W-:Y:S02]  /*6110*/  CS2R R74, SRZ ;  /* 0x00000000004a7805 */ /* 0x000fe4000001ff00 */
[----:B------:R-:W-:Y:S02]  /*6120*/  CS2R R72, SRZ ;  /* 0x0000000000487805 */ /* 0x000fe4000001ff00 */
[----:B------:R-:W-:Y:S01]  /*6130*/  CS2R R78, SRZ ;  /* 0x00000000004e7805 */ /* 0x000fe2000001ff00 */
[----:B------:R-:W-:Y:S01]  /*6140*/  @P5 IMAD R5, R95, -0x10, R5 ;  /* 0xfffffff05f055824 */ /* 0x000fe200078e0205 */
[----:B------:R-:W-:Y:S04]  /*6150*/  CS2R R76, SRZ ;  /* 0x00000000004c7805 */ /* 0x000fe8000001ff00 */
[----:B------:R-:W-:Y:S05]  /*6160*/  @P1 BRA `(.L_x_101) ;  /* 0x00000000000c1947 */ /* 0x000fea0003800000 */
[----:B------:R-:W-:Y:S04]  /*6170*/  SHF.L.U32 R3, R91, 0x1f, RZ ;  /* 0x0000001f5b037819 */ /* 0x000fe800000006ff */
[----:B------:R-:W2:Y:S02]  /*6180*/  SYNCS.PHASECHK.TRANS64.TRYWAIT P1, [R2+URZ+0x50], R3 ;  /* 0x00005003020075a7 */ /* 0x000ea400080211ff */
[----:B--2---:R-:W-:Y:S05]  /*6190*/  @!P1 BRA `(.L_x_102) ;  /* 0x0000004000209947 */ /* 0x004fea0003800000 */
.L_x_101:
[----:B------:R-:W-:Y:S05]  /*61a0*/  BSYNC B0 ;  /* 0x0000000000007941 */ /* 0x000fea0003800000 */
.L_x_100:
[----:B------:R-:W-:Y:S01]  /*61b0*/  ISETP.NE.AND P1, PT, R101, RZ, PT ;  /* 0x000000ff6500720c */ /* 0x000fe20003f25270 */
[----:B--2---:R-:W-:Y:S02]  /*61c0*/  VIADD R3, R2, 0x70 ;  /* 0x0000007002037836 */ /* 0x004fe40000000000 */
[----:B------:R-:W-:Y:S03]  /*61d0*/  VIADD R93, R93, 0x1 ;  /* 0x000000015d5d7836 */ /* 0x000fe60000000000 */
[----:B-1----:R-:W-:Y:S07]  /*61e0*/  PRMT R0, R0, 0x654, R3 ;  /* 0x0000065400007816 */ /* 0x002fee0000000003 */
[----:B------:R1:W2:Y:S04]  /*61f0*/  @P1 LDS.128 R72, [R6+UR44+0x200] ;  /* 0x0002002c06481984 */ /* 0x0002a80008000c00 */
[----:B------:R1:W1:Y:S01]  /*6200*/  @P1 LDS.128 R76, [R5+0x210] ;  /* 0x00021000054c1984 */ /* 0x0002620000000c00 */
[C---:B------:R-:W-:Y:S01]  /*6210*/  ISETP.NE.AND P1, PT, R93.reuse, 0x4, PT ;  /* 0x000000045d00780c */ /* 0x040fe20003f25270 */
[----:B------:R-:W-:Y:S01]  /*6220*/  @!PT LDS RZ, [RZ] ;  /* 0x00000000fffff984 */ /* 0x000fe20000000800 */
[----:B------:R-:W-:Y:S01]  /*6230*/  @!PT LDS RZ, [RZ] ;  /* 0x00000000fffff984 */ /* 0x000fe20000000800 */
[----:B------:R-:W-:Y:S01]  /*6240*/  @!PT LDS RZ, [RZ] ;  /* 0x00000000fffff984 */ /* 0x000fe20000000800 */
[----:B------:R-:W-:Y:S01]  /*6250*/  @!PT LDS RZ, [RZ] ;  /* 0x00000000fffff984 */ /* 0x000fe20000000800 */
[----:B------:R5:W-:Y:S06]  /*6260*/  MEMBAR.ALL.CTA ;  /* 0x0000000000007992 */ /* 0x000bec0000008000 */
[----:B-----5:R-:W5:Y:S01]  /*6270*/  FENCE.VIEW.ASYNC.S ;  /* 0x00000000000073c6 */ /* 0x020f620000000000 */
[----:B------:R-:W-:Y:S01]  /*6280*/  SEL R93, R93, RZ, P1 ;  /* 0x000000ff5d5d7207 */ /* 0x000fe20000800000 */
[----:B-----5:R5:W-:Y:S02]  /*6290*/  SYNCS.ARRIVE.TRANS64.RED.A1T0 RZ, [R0+URZ], RZ ;  /* 0x000000ff00ff79a7 */ /* 0x020be400081004ff */
[----:B-----5:R-:W-:Y:S04]  /*62a0*/  SEL R0, RZ, 0x1, P1 ;  /* 0x00000001ff007807 */ /* 0x020fe80000800000 */
[----:B--2---:R-:W-:Y:S02]  /*62b0*/  LOP3.LUT R91, R91, R0, RZ, 0x3c, !PT ;  /* 0x000000005b5b7212 */ /* 0x004fe400078e3cff */
.L_x_99:
[----:B------:R-:W-:Y:S05]  /*62c0*/  BSYNC B1 ;  /* 0x0000000000017941 */ /* 0x000fea0003800000 */
.L_x_98:
[----:B------:R-:W-:Y:S04]  /*62d0*/  SHF.R.U32.HI R3, RZ, 0x15, R39 ;  /* 0x00000015ff037819 */ /* 0x000fe80000011627 */
[----:B------:R-:W-:Y:S01]  /*62e0*/  LOP3.LUT P1, RZ, R3, 0x3, R86, 0x48, !PT ;  /* 0x0000000303ff7812 */ /* 0x000fe20007824856 */
[----:B------:R-:W-:Y:S01]  /*62f0*/  @!UPT UIADD3 URZ, UPT, UPT, URZ, URZ, URZ ;  /* 0x000000fffffff290 */ /* 0x000fe2000fffe0ff */
[----:B----4-:R-:W-:Y:S11]  /*6300*/  @P0 BRA `(.L_x_103) ;  /* 0x0000000000080947 */ /* 0x010ff60003800000 */
[----:B------:R-:W2:Y:S02]  /*6310*/  SYNCS.PHASECHK.TRANS64.TRYWAIT P0, [R71+URZ+0xc0], R4 ;  /* 0x0000c004470075a7 */ /* 0x000ea400080011ff */
[----:B--2---:R-:W-:Y:S05]  /*6320*/  @!P0 BRA `(.L_x_104) ;  /* 0x0000003c00d08947 */ /* 0x004fea0003800000 */
.L_x_103:
[----:B------:R-:W-:Y:S05]  /*6330*/  @!P1 BRA `(.L_x_105) ;  /* 0x0000000000409947 */ /* 0x000fea0003800000 */
[----:B------:R-:W1:Y:S01]  /*6340*/  LDCU.64 UR8, c[0x4][0x78] ;  /* 0x01000f00ff0877ac */ /* 0x000e620008000a00 */
[----:B------:R-:W-:Y:S01]  /*6350*/  MOV R3, 0x0 ;  /* 0x0000000000037802 */ /* 0x000fe20000000f00 */
[----:B------:R-:W-:Y:S02]  /*6360*/  HFMA2 R12, -RZ, RZ, 0, 5.9604644775390625e-08 ;  /* 0x00000001ff0c7431 */ /* 0x000fe400000001ff */
[----:B------:R-:W-:Y:S02]  /*6370*/  IMAD.MOV.U32 R8, RZ, RZ, 0x192 ;  /* 0x00000192ff087424 */ /* 0x000fe400078e00ff */
[----:B------:R-:W-:Y:S01]  /*6380*/  IMAD.MOV.U32 R13, RZ, RZ, RZ ;  /* 0x000000ffff0d7224 */ /* 0x000fe200078e00ff */
[----:B------:R-:W4:Y:S01]  /*6390*/  LDCU.64 UR6, c[0x4][0x80] ;  /* 0x01001000ff0677ac */ /* 0x000f220008000a00 */
[----:B------:R-:W3:Y:S01]  /*63a0*/  LDC.64 R2, c[0x4][R3] ;  /* 0x0100000003027b82 */ /* 0x000ee20000000a00 */
[----:B------:R-:W5:Y:S01]  /*63b0*/  LDCU.64 UR4, c[0x4][0x18] ;  /* 0x01000300ff0477ac */ /* 0x000f620008000a00 */
[----:B-1----:R-:W-:Y:S01]  /*63c0*/  MOV R5, UR9 ;  /* 0x0000000900057c02 */ /* 0x002fe20008000f00 */
[----:B--2---:R-:W-:Y:S01]  /*63d0*/  IMAD.U32 R4, RZ, RZ, UR8 ;  /* 0x00000008ff047e24 */ /* 0x004fe2000f8e00ff */
[----:B----4-:R-:W-:Y:S01]  /*63e0*/  MOV R7, UR7 ;  /* 0x0000000700077c02 */ /* 0x010fe20008000f00 */
[----:B------:R-:W-:Y:S01]  /*63f0*/  IMAD.U32 R6, RZ, RZ, UR6 ;  /* 0x00000006ff067e24 */ /* 0x000fe2000f8e00ff */
[----:B-----5:R-:W-:Y:S01]  /*6400*/  MOV R11, UR5 ;  /* 0x00000005000b7c02 */ /* 0x020fe20008000f00 */
[----:B------:R-:W-:Y:S02]  /*6410*/  IMAD.U32 R10, RZ, RZ, UR4 ;  /* 0x00000004ff0a7e24 */ /* 0x000fe4000f8e00ff */
[----:B------:R-:W-:Y:S07]  /*6420*/  LEPC R20, `(.L_x_105) ;  /* 0x000000001014794e */ /* 0x000fee0000000000 */
[----:B---3--:R-:W-:Y:S05]  /*6430*/  CALL.ABS.NOINC R2 ;  /* 0x0000000002007343 */ /* 0x008fea0003c00000 */
.L_x_105:
[-C--:B------:R-:W-:Y:S01]  /*6440*/  F2FP.F16.E4M3.UNPACK_B R42, R72.reuse ;  /* 0x00000048ff2a723e */ /* 0x080fe200020006ff */
[----:B------:R-:W-:Y:S05]  /*6450*/  WARPSYNC.ALL ;  /* 0x0000000000007948 */ /* 0x000fea0003800000 */
[----:B------:R-:W-:Y:S01]  /*6460*/  R2UR UR4, R39 ;  /* 0x00000000270472ca */ /* 0x000fe200000e0000 */
[--C-:B------:R-:W-:Y:S01]  /*6470*/  HADD2.F32 R40, -RZ, R42.reuse.H0_H0 ;  /* 0x2000002aff287230 */ /* 0x100fe20000004100 */
[----:B------:R-:W-:Y:S01]  /*6480*/  F2FP.F16.E4M3.UNPACK_B R43, R72.H1 ;  /* 0x00000048ff2b723e */ /* 0x000fe200030006ff */
[----:B------:R-:W-:Y:S01]  /*6490*/  HADD2.F32 R42, -RZ, R42.H1_H1 ;  /* 0x3000002aff2a7230 */ /* 0x000fe20000004100 */
[-C--:B------:R-:W-:Y:S01]  /*64a0*/  F2FP.F16.E4M3.UNPACK_B R45, R73.reuse ;  /* 0x00000049ff2d723e */ /* 0x080fe200020006ff */
[----:B------:R-:W-:Y:S01]  /*64b0*/  BSSY.RECONVERGENT B0, `(.L_x_106) ;  /* 0x0000099000007945 */ /* 0x000fe20003800200 */
[----:B------:R-:W-:Y:S01]  /*64c0*/  F2FP.F16.E4M3.UNPACK_B R47, R73.H1 ;  /* 0x00000049ff2f723e */ /* 0x000fe200030006ff */
[--C-:B------:R-:W-:Y:S01]  /*64d0*/  HADD2.F32 R44, -RZ, R43.reuse.H0_H0 ;  /* 0x2000002bff2c7230 */ /* 0x100fe20000004100 */
[-C--:B------:R-:W-:Y:S01]  /*64e0*/  F2FP.F16.E4M3.UNPACK_B R49, R74.reuse ;  /* 0x0000004aff31723e */ /* 0x080fe200020006ff */
[----:B------:R-:W-:Y:S01]  /*64f0*/  HADD2.F32 R46, -RZ, R43.H1_H1 ;  /* 0x3000002bff2e7230 */ /* 0x000fe20000004100 */
[----:B------:R-:W-:Y:S01]  /*6500*/  F2FP.F16.E4M3.UNPACK_B R51, R74.H1 ;  /* 0x0000004aff33723e */ /* 0x000fe200030006ff */
[--C-:B------:R-:W-:Y:S01]  /*6510*/  HADD2.F32 R43, -RZ, R45.reuse.H0_H0 ;  /* 0x2000002dff2b7230 */ /* 0x100fe20000004100 */
[-C--:B------:R-:W-:Y:S01]  /*6520*/  F2FP.F16.E4M3.UNPACK_B R53, R75.reuse ;  /* 0x0000004bff35723e */ /* 0x080fe200020006ff */
[----:B-12---:R-:W-:Y:S01]  /*6530*/  LDTM.16dp32bit_t0_t15.x32 R4, tmem[UR4] ;  /* 0x00000004000479ee */ /* 0x006fe20008a80000 */
[----:B------:R-:W3:Y:S01]  /*6540*/  LDTM.16dp32bit_t16_t31.x32 R4, tmem[UR4+0x20] ;  /* 0x00002004000479ee */ /* 0x000ee20008aa0000 */
[----:B------:R-:W-:Y:S01]  /*6550*/  IADD3 R112, PT, PT, R84, UR44, RZ ;  /* 0x0000002c54707c10 */ /* 0x000fe2000fffe0ff */
[----:B------:R-:W-:Y:S01]  /*6560*/  HADD2.F32 R48, -RZ, R45.H1_H1 ;  /* 0x3000002dff307230 */ /* 0x000fe20000004100 */
[----:B------:R-:W-:Y:S01]  /*6570*/  SHF.L.U32 R103, R90, 0x4, RZ ;  /* 0x000000045a677819 */ /* 0x000fe200000006ff */
[----:B------:R-:W-:Y:S01]  /*6580*/  HADD2.F32 R52, -RZ, R49.H1_H1 ;  /* 0x30000031ff347230 */ /* 0x000fe20000004100 */
[----:B------:R-:W-:Y:S01]  /*6590*/  F2FP.F16.E4M3.UNPACK_B R55, R75.H1 ;  /* 0x0000004bff37723e */ /* 0x000fe200030006ff */
[----:B------:R-:W-:Y:S01]  /*65a0*/  HADD2.F32 R56, -RZ, R53.H1_H1 ;  /* 0x30000035ff387230 */ /* 0x000fe20000004100 */
[-C--:B------:R-:W-:Y:S01]  /*65b0*/  F2FP.F16.E4M3.UNPACK_B R57, R76.reuse ;  /* 0x0000004cff39723e */ /* 0x080fe200020006ff */
[--C-:B------:R-:W-:Y:S01]  /*65c0*/  HADD2.F32 R45, -RZ, R47.reuse.H0_H0 ;  /* 0x2000002fff2d7230 */ /* 0x100fe20000004100 */
[----:B------:R-:W-:Y:S01]  /*65d0*/  F2FP.F16.E4M3.UNPACK_B R59, R76.H1 ;  /* 0x0000004cff3b723e */ /* 0x000fe200030006ff */
[----:B------:R-:W-:Y:S01]  /*65e0*/  HADD2.F32 R50, -RZ, R47.H1_H1 ;  /* 0x3000002fff327230 */ /* 0x000fe20000004100 */
[-C--:B------:R-:W-:Y:S01]  /*65f0*/  F2FP.F16.E4M3.UNPACK_B R61, R77.reuse ;  /* 0x0000004dff3d723e */ /* 0x080fe200020006ff */
[----:B------:R-:W-:Y:S01]  /*6600*/  HADD2.F32 R47, -RZ, R49.H0_H0 ;  /* 0x20000031ff2f7230 */ /* 0x000fe20000004100 */
[----:B------:R-:W-:Y:S01]  /*6610*/  F2FP.F16.E4M3.UNPACK_B R63, R77.H1 ;  /* 0x0000004dff3f723e */ /* 0x000fe200030006ff */
[----:B------:R-:W-:Y:S01]  /*6620*/  HADD2.F32 R60, -RZ, R57.H1_H1 ;  /* 0x30000039ff3c7230 */ /* 0x000fe20000004100 */
[-C--:B------:R-:W-:Y:S01]  /*6630*/  F2FP.F16.E4M3.UNPACK_B R65, R78.reuse ;  /* 0x0000004eff41723e */ /* 0x080fe200020006ff */
[----:B------:R-:W-:Y:S01]  /*6640*/  HADD2.F32 R64, -RZ, R61.H1_H1 ;  /* 0x3000003dff407230 */ /* 0x000fe20000004100 */
[----:B------:R-:W-:Y:S01]  /*6650*/  F2FP.F16.E4M3.UNPACK_B R67, R78.H1 ;  /* 0x0000004eff43723e */ /* 0x000fe200030006ff */
[----:B------:R-:W-:Y:S01]  /*6660*/  HADD2.F32 R49, -RZ, R51.H0_H0 ;  /* 0x20000033ff317230 */ /* 0x000fe20000004100 */
[----:B------:R-:W-:Y:S01]  /*6670*/  ISETP.NE.AND P0, PT, R97, RZ, PT ;  /* 0x000000ff6100720c */ /* 0x000fe20003f05270 */
[----:B------:R-:W-:Y:S01]  /*6680*/  HADD2.F32 R68, -RZ, R65.H1_H1 ;  /* 0x30000041ff447230 */ /* 0x000fe20000004100 */
[----:B------:R-:W-:Y:S01]  /*6690*/  ISETP.NE.AND P6, PT, R102, RZ, PT ;  /* 0x000000ff6600720c */ /* 0x000fe20003fc5270 */
[----:B------:R-:W-:Y:S02]  /*66a0*/  HADD2.F32 R54, -RZ, R51.H1_H1 ;  /* 0x30000033ff367230 */ /* 0x000fe40000004100 */
[C---:B---3--:R-:W-:Y:S01]  /*66b0*/  FMUL R0, R38.reuse, R4 ;  /* 0x0000000426007220 */ /* 0x048fe20000400000 */
[C---:B------:R-:W-:Y:S01]  /*66c0*/  FMUL R2, R38.reuse, R5 ;  /* 0x0000000526027220 */ /* 0x040fe20000400000 */
[C---:B------:R-:W-:Y:S01]  /*66d0*/  FMUL R4, R38.reuse, R8 ;  /* 0x0000000826047220 */ /* 0x040fe20000400000 */
[C---:B------:R-:W-:Y:S01]  /*66e0*/  FMUL R5, R38.reuse, R9 ;  /* 0x0000000926057220 */ /* 0x040fe20000400000 */
[C---:B------:R-:W-:Y:S01]  /*66f0*/  FFMA R0, R41.reuse, R40, R0 ;  /* 0x0000002829007223 */ /* 0x040fe20000000000 */
[C---:B------:R-:W-:Y:S01]  /*6700*/  FFMA R2, R41.reuse, R42, R2 ;  /* 0x0000002a29027223 */ /* 0x040fe20000000002 */
[C---:B------:R-:W-:Y:S01]  /*6710*/  FMUL R8, R38.reuse, R12 ;  /* 0x0000000c26087220 */ /* 0x040fe20000400000 */
[C---:B------:R-:W-:Y:S01]  /*6720*/  FMUL R9, R38.reuse, R13 ;  /* 0x0000000d26097220 */ /* 0x040fe20000400000 */
[----:B------:R-:W-:Y:S02]  /*6730*/  HADD2.F32 R51, -RZ, R53.H0_H0 ;  /* 0x20000035ff337230 */ /* 0x000fe40000004100 */
[C---:B------:R-:W-:Y:S01]  /*6740*/  FMUL R12, R38.reuse, R16 ;  /* 0x00000010260c7220 */ /* 0x040fe20000400000 */
        /* <DEDUP_REMOVED lines=13> */
[C---:B------:R-:W-:Y:S01]  /*6820*/  FFMA R3, R41.reuse, R44, R3 ;  /* 0x0000002c29037223 */ /* 0x040fe20000000003 */
[----:B------:R-:W-:Y:S01]  /*6830*/  F2FP.F16.E4M3.UNPACK_B R40, R79 ;  /* 0x0000004fff28723e */ /* 0x000fe200020006ff */
[C---:B------:R-:W-:Y:S01]  /*6840*/  FFMA R7, R41.reuse, R46, R7 ;  /* 0x0000002e29077223 */ /* 0x040fe20000000007 */
[C---:B------:R-:W-:Y:S01]  /*6850*/  FFMA R4, R41.reuse, R43, R4 ;  /* 0x0000002b29047223 */ /* 0x040fe20000000004 */
[----:B------:R-:W-:Y:S01]  /*6860*/  F2FP.F16.E4M3.UNPACK_B R42, R79.H1 ;  /* 0x0000004fff2a723e */ /* 0x000fe200030006ff */
[C---:B------:R-:W-:Y:S01]  /*6870*/  FFMA R5, R41.reuse, R48, R5 ;  /* 0x0000003029057223 */ /* 0x040fe20000000005 */
[----:B------:R-:W-:Y:S01]  /*6880*/  FFMA R6, R41, R45, R6 ;  /* 0x0000002d29067223 */ /* 0x000fe20000000006 */
[----:B------:R-:W-:Y:S01]  /*6890*/  F2FP.SATFINITE.E4M3.F32.PACK_AB_MERGE_C R99, R7, R3, RZ ;  /* 0x000000030763723e */ /* 0x000fe200048070ff */
[C---:B------:R-:W-:Y:S01]  /*68a0*/  FFMA R11, R41.reuse, R50, R11 ;  /* 0x00000032290b7223 */ /* 0x040fe2000000000b */
[C---:B------:R-:W-:Y:S01]  /*68b0*/  FFMA R8, R41.reuse, R47, R8 ;  /* 0x0000002f29087223 */ /* 0x040fe20000000008 */
[----:B------:R-:W-:Y:S01]  /*68c0*/  FMUL R10, R38, R14 ;  /* 0x0000000e260a7220 */ /* 0x000fe20000400000 */
[----:B------:R-:W-:Y:S01]  /*68d0*/  F2FP.SATFINITE.E4M3.F32.PACK_AB_MERGE_C R104, R2, R0, R99 ;  /* 0x000000000268723e */ /* 0x000fe20004807063 */
[----:B------:R-:W-:Y:S01]  /*68e0*/  FFMA R9, R41, R52, R9 ;  /* 0x0000003429097223 */ /* 0x000fe20000000009 */
[----:B------:R-:W-:Y:S01]  /*68f0*/  F2FP.SATFINITE.E4M3.F32.PACK_AB_MERGE_C R105, R11, R6, RZ ;  /* 0x000000060b69723e */ /* 0x000fe200048070ff */
[----:B------:R-:W-:Y:S01]  /*6900*/  FFMA R10, R41, R49, R10 ;  /* 0x00000031290a7223 */ /* 0x000fe2000000000a */
[----:B------:R-:W-:Y:S01]  /*6910*/  IADD3 R99, PT, PT, R112, R103, RZ ;  /* 0x0000006770637210 */ /* 0x000fe20007ffe0ff */
[C---:B------:R-:W-:Y:S01]  /*6920*/  FMUL R15, R38.reuse, R15 ;  /* 0x0000000f260f7220 */ /* 0x040fe20000400000 */
[--C-:B------:R-:W-:Y:S01]  /*6930*/  HADD2.F32 R53, -RZ, R55.reuse.H0_H0 ;  /* 0x20000037ff357230 */ /* 0x100fe20000004100 */
[----:B------:R-:W-:Y:S01]  /*6940*/  F2FP.SATFINITE.E4M3.F32.PACK_AB_MERGE_C R105, R5, R4, R105 ;  /* 0x000000040569723e */ /* 0x000fe20004807069 */
[----:B------:R-:W-:Y:S02]  /*6950*/  HADD2.F32 R58, -RZ, R55.H1_H1 ;  /* 0x30000037ff3a7230 */ /* 0x000fe40000004100 */
[C---:B------:R-:W-:Y:S01]  /*6960*/  FFMA R15, R41.reuse, R54, R15 ;  /* 0x00000036290f7223 */ /* 0x040fe2000000000f */
[C---:B------:R-:W-:Y:S01]  /*6970*/  FFMA R12, R41.reuse, R51, R12 ;  /* 0x00000033290c7223 */ /* 0x040fe2000000000c */
[C---:B------:R-:W-:Y:S01]  /*6980*/  FFMA R13, R41.reuse, R56, R13 ;  /* 0x00000038290d7223 */ /* 0x040fe2000000000d */
[----:B------:R-:W-:Y:S02]  /*6990*/  HADD2.F32 R55, -RZ, R57.H0_H0 ;  /* 0x20000039ff377230 */ /* 0x000fe40000004100 */
[C---:B------:R-:W-:Y:S01]  /*69a0*/  FMUL R14, R38.reuse, R18 ;  /* 0x00000012260e7220 */ /* 0x040fe20000400000 */
[C---:B------:R-:W-:Y:S01]  /*69b0*/  FMUL R19, R38.reuse, R19 ;  /* 0x0000001326137220 */ /* 0x040fe20000400000 */
[--C-:B------:R-:W-:Y:S02]  /*69c0*/  HADD2.F32 R57, -RZ, R59.reuse.H0_H0 ;  /* 0x2000003bff397230 */ /* 0x100fe40000004100 */
[C---:B------:R-:W-:Y:S01]  /*69d0*/  FMUL R18, R38.reuse, R22 ;  /* 0x0000001626127220 */ /* 0x040fe20000400000 */
[C---:B------:R-:W-:Y:S01]  /*69e0*/  FFMA R14, R41.reuse, R53, R14 ;  /* 0x00000035290e7223 */ /* 0x040fe2000000000e */
[----:B------:R-:W-:Y:S02]  /*69f0*/  HADD2.F32 R62, -RZ, R59.H1_H1 ;  /* 0x3000003bff3e7230 */ /* 0x000fe40000004100 */
[C---:B------:R-:W-:Y:S01]  /*6a00*/  FFMA R19, R41.reuse, R58, R19 ;  /* 0x0000003a29137223 */ /* 0x040fe20000000013 */
[----:B------:R-:W-:Y:S02]  /*6a10*/  HADD2.F32 R59, -RZ, R61.H0_H0 ;  /* 0x2000003dff3b7230 */ /* 0x000fe40000004100 */
[C---:B------:R-:W-:Y:S01]  /*6a20*/  FMUL R23, R38.reuse, R23 ;  /* 0x0000001726177220 */ /* 0x040fe20000400000 */
[C---:B------:R-:W-:Y:S01]  /*6a30*/  FFMA R16, R41.reuse, R55, R16 ;  /* 0x0000003729107223 */ /* 0x040fe20000000010 */
[C---:B------:R-:W-:Y:S01]  /*6a40*/  FFMA R17, R41.reuse, R60, R17 ;  /* 0x0000003c29117223 */ /* 0x040fe20000000011 */
[--C-:B------:R-:W-:Y:S02]  /*6a50*/  HADD2.F32 R61, -RZ, R63.reuse.H0_H0 ;  /* 0x2000003fff3d7230 */ /* 0x100fe40000004100 */
[C---:B------:R-:W-:Y:S01]  /*6a60*/  FFMA R18, R41.reuse, R57, R18 ;  /* 0x0000003929127223 */ /* 0x040fe20000000012 */
[----:B------:R-:W-:Y:S02]  /*6a70*/  HADD2.F32 R66, -RZ, R63.H1_H1 ;  /* 0x3000003fff427230 */ /* 0x000fe40000004100 */
[C---:B------:R-:W-:Y:S01]  /*6a80*/  FMUL R22, R38.reuse, R26 ;  /* 0x0000001a26167220 */ /* 0x040fe20000400000 */
[----:B------:R-:W-:Y:S02]  /*6a90*/  HADD2.F32 R63, -RZ, R65.H0_H0 ;  /* 0x20000041ff3f7230 */ /* 0x000fe40000004100 */
[C---:B------:R-:W-:Y:S01]  /*6aa0*/  FFMA R23, R41.reuse, R62, R23 ;  /* 0x0000003e29177223 */ /* 0x040fe20000000017 */
[C---:B------:R-:W-:Y:S01]  /*6ab0*/  FMUL R27, R38.reuse, R27 ;  /* 0x0000001b261b7220 */ /* 0x040fe20000400000 */
[C---:B------:R-:W-:Y:S01]  /*6ac0*/  FFMA R20, R41.reuse, R59, R20 ;  /* 0x0000003b29147223 */ /* 0x040fe20000000014 */
[C---:B------:R-:W-:Y:S01]  /*6ad0*/  FFMA R21, R41.reuse, R64, R21 ;  /* 0x0000004029157223 */ /* 0x040fe20000000015 */
[--C-:B------:R-:W-:Y:S02]  /*6ae0*/  HADD2.F32 R65, -RZ, R67.reuse.H0_H0 ;  /* 0x20000043ff417230 */ /* 0x100fe40000004100 */
[C---:B------:R-:W-:Y:S01]  /*6af0*/  FFMA R22, R41.reuse, R61, R22 ;  /* 0x0000003d29167223 */ /* 0x040fe20000000016 */
[----:B------:R-:W-:Y:S02]  /*6b00*/  HADD2.F32 R70, -RZ, R67.H1_H1 ;  /* 0x30000043ff467230 */ /* 0x000fe40000004100 */
[C---:B------:R-:W-:Y:S01]  /*6b10*/  FMUL R26, R38.reuse, R30 ;  /* 0x0000001e261a7220 */ /* 0x040fe20000400000 */
[--C-:B------:R-:W-:Y:S02]  /*6b20*/  HADD2.F32 R67, -RZ, R40.reuse.H0_H0 ;  /* 0x20000028ff437230 */ /* 0x100fe40000004100 */
[C---:B------:R-:W-:Y:S01]  /*6b30*/  FFMA R27, R41.reuse, R66, R27 ;  /* 0x00000042291b7223 */ /* 0x040fe2000000001b */
[C---:B------:R-:W-:Y:S01]  /*6b40*/  FMUL R31, R38.reuse, R31 ;  /* 0x0000001f261f7220 */ /* 0x040fe20000400000 */
[C---:B------:R-:W-:Y:S01]  /*6b50*/  FFMA R24, R41.reuse, R63, R24 ;  /* 0x0000003f29187223 */ /* 0x040fe20000000018 */
[----:B------:R-:W-:Y:S02]  /*6b60*/  HADD2.F32 R40, -RZ, R40.H1_H1 ;  /* 0x30000028ff287230 */ /* 0x000fe40000004100 */
[C---:B------:R-:W-:Y:S01]  /*6b70*/  FFMA R25, R41.reuse, R68, R25 ;  /* 0x0000004429197223 */ /* 0x040fe20000000019 */
[--C-:B------:R-:W-:Y:S02]  /*6b80*/  HADD2.F32 R69, -RZ, R42.reuse.H0_H0 ;  /* 0x2000002aff457230 */ /* 0x100fe40000004100 */
[C---:B------:R-:W-:Y:S01]  /*6b90*/  FFMA R26, R41.reuse, R65, R26 ;  /* 0x00000041291a7223 */ /* 0x040fe2000000001a */
[----:B------:R-:W-:Y:S02]  /*6ba0*/  HADD2.F32 R42, -RZ, R42.H1_H1 ;  /* 0x3000002aff2a7230 */ /* 0x000fe40000004100 */
[C---:B------:R-:W-:Y:S01]  /*6bb0*/  FMUL R30, R38.reuse, R34 ;  /* 0x00000022261e7220 */ /* 0x040fe20000400000 */
[----:B------:R-:W-:Y:S01]  /*6bc0*/  FFMA R31, R41, R70, R31 ;  /* 0x00000046291f7223 */ /* 0x000fe2000000001f */
[----:B------:R-:W-:Y:S01]  /*6bd0*/  FMUL R35, R38, R35 ;  /* 0x0000002326237220 */ /* 0x000fe20000400000 */
[----:B------:R-:W-:Y:S01]  /*6be0*/  F2FP.SATFINITE.E4M3.F32.PACK_AB_MERGE_C R106, R15, R10, RZ ;  /* 0x0000000a0f6a723e */ /* 0x000fe200048070ff */
[----:B------:R-:W-:Y:S01]  /*6bf0*/  FFMA R28, R41, R67, R28 ;  /* 0x00000043291c7223 */ /* 0x000fe2000000001c */
[----:B------:R-:W-:Y:S01]  /*6c00*/  F2FP.SATFINITE.E4M3.F32.PACK_AB_MERGE_C R107, R19, R14, RZ ;  /* 0x0000000e136b723e */ /* 0x000fe200048070ff */
[C---:B------:R-:W-:Y:S01]  /*6c10*/  FFMA R29, R41.reuse, R40, R29 ;  /* 0x00000028291d7223 */ /* 0x040fe2000000001d */
[C---:B------:R-:W-:Y:S01]  /*6c20*/  FFMA R30, R41.reuse, R69, R30 ;  /* 0x00000045291e7223 */ /* 0x040fe2000000001e */
[----:B------:R-:W-:Y:S01]  /*6c30*/  FFMA R35, R41, R42, R35 ;  /* 0x0000002a29237223 */ /* 0x000fe20000000023 */
[----:B------:R-:W-:Y:S02]  /*6c40*/  F2FP.SATFINITE.E4M3.F32.PACK_AB_MERGE_C R106, R9, R8, R106 ;  /* 0x00000008096a723e */ /* 0x000fe4000480706a */
[----:B------:R-:W-:Y:S02]  /*6c50*/  F2FP.SATFINITE.E4M3.F32.PACK_AB_MERGE_C R107, R13, R12, R107 ;  /* 0x0000000c0d6b723e */ /* 0x000fe4000480706b */
[----:B------:R-:W-:Y:S02]  /*6c60*/  F2FP.SATFINITE.E4M3.F32.PACK_AB_MERGE_C R108, R23, R18, RZ ;  /* 0x00000012176c723e */ /* 0x000fe400048070ff */
[----:B------:R-:W-:Y:S01]  /*6c70*/  F2FP.SATFINITE.E4M3.F32.PACK_AB_MERGE_C R109, R27, R22, RZ ;  /* 0x000000161b6d723e */ /* 0x000fe200048070ff */
[----:B------:R1:W-:Y:S01]  /*6c80*/  STS.128 [R84+UR44+0x4200], R104 ;  /* 0x0042006854007988 */ /* 0x0003e20008000c2c */
[----:B------:R-:W-:Y:S02]  /*6c90*/  F2FP.SATFINITE.E4M3.F32.PACK_AB_MERGE_C R113, R31, R26, RZ ;  /* 0x0000001a1f71723e */ /* 0x000fe400048070ff */
[----:B------:R-:W-:Y:S02]  /*6ca0*/  F2FP.SATFINITE.E4M3.F32.PACK_AB_MERGE_C R114, R35, R30, RZ ;  /* 0x0000001e2372723e */ /* 0x000fe400048070ff */
[----:B------:R-:W-:Y:S02]  /*6cb0*/  F2FP.SATFINITE.E4M3.F32.PACK_AB_MERGE_C R108, R17, R16, R108 ;  /* 0x00000010116c723e */ /* 0x000fe4000480706c */
[----:B------:R-:W-:Y:S02]  /*6cc0*/  F2FP.SATFINITE.E4M3.F32.PACK_AB_MERGE_C R109, R21, R20, R109 ;  /* 0x00000014156d723e */ /* 0x000fe4000480706d */
[----:B------:R-:W-:Y:S02]  /*6cd0*/  F2FP.SATFINITE.E4M3.F32.PACK_AB_MERGE_C R110, R25, R24, R113 ;  /* 0x00000018196e723e */ /* 0x000fe40004807071 */
[----:B------:R-:W-:Y:S02]  /*6ce0*/  F2FP.SATFINITE.E4M3.F32.PACK_AB_MERGE_C R111, R29, R28, R114 ;  /* 0x0000001c1d6f723e */ /* 0x000fe40004807072 */
[----:B------:R-:W-:Y:S02]  /*6cf0*/  LEA R112, R93, UR44, 0x3 ;  /* 0x0000002c5d707c11 */ /* 0x000fe4000f8e18ff */
[----:B------:R-:W-:Y:S01]  /*6d00*/  @P6 SHF.L.U32 R113, R91, 0x1f, RZ ;  /* 0x0000001f5b716819 */ /* 0x000fe200000006ff */
[----:B------:R1:W-:Y:S01]  /*6d10*/  STS.128 [R99+0x4210], R108 ;  /* 0x0042106c63007388 */ /* 0x0003e20000000c00 */
[----:B------:R-:W-:Y:S01]  /*6d20*/  @!PT LDS RZ, [RZ] ;  /* 0x00000000fffff984 */ /* 0x000fe20000000800 */
[----:B------:R-:W-:Y:S01]  /*6d30*/  @!PT LDS RZ, [RZ] ;  /* 0x00000000fffff984 */ /* 0x000fe20000000800 */
[----:B------:R-:W-:Y:S01]  /*6d40*/  @!PT LDS RZ, [RZ] ;  /* 0x00000000fffff984 */ /* 0x000fe20000000800 */
[----:B------:R-:W-:Y:S01]  /*6d50*/  @!PT LDS RZ, [RZ] ;  /* 0x00000000fffff984 */ /* 0x000fe20000000800 */
[----:B------:R2:W-:Y:S07]  /*6d60*/  MEMBAR.ALL.CTA ;  /* 0x0000000000007992 */ /* 0x0005ee0000008000 */
[----:B--2---:R-:W2:Y:S02]  /*6d70*/  FENCE.VIEW.ASYNC.S ;  /* 0x00000000000073c6 */ /* 0x004ea40000000000 */
[----:B--2---:R-:W-:Y:S06]  /*6d80*/  BAR.SYNC.DEFER_BLOCKING 0x1, 0x80 ;  /* 0x0042000000007b1d */ /* 0x004fec0000010000 */
[----:B------:R-:W-:Y:S05]  /*6d90*/  @P0 BRA `(.L_x_107) ;  /* 0x0000000000280947 */ /* 0x000fea0003800000 */
[----:B------:R-:W-:Y:S01]  /*6da0*/  UIADD3 UR4, UPT, UPT, UR44, 0x4200, URZ ;  /* 0x000042002c047890 */ /* 0x000fe2000fffe0ff */
[----:B------:R-:W-:Y:S05]  /*6db0*/  UMOV UR51, UR36 ;  /* 0x0000002400337c82 */ /* 0x000fea0008000000 */
[----:B------:R-:W-:Y:S01]  /*6dc0*/  MOV R96, UR4 ;  /* 0x0000000400607c02 */ /* 0x000fe20008000f00 */
[----:B------:R-:W-:Y:S03]  /*6dd0*/  UIADD3 UR4, UP0, UPT, UR62, 0x680, URZ ;  /* 0x000006803e047890 */ /* 0x000fe6000ff1e0ff */
[----:B------:R-:W-:Y:S01]  /*6de0*/  R2UR UR48, R96 ;  /* 0x00000000603072ca */ /* 0x000fe200000e0000 */
[----:B------:R-:W-:Y:S11]  /*6df0*/  UIADD3.X UR5, UPT, UPT, URZ, UR63, URZ, UP0, !UPT ;  /* 0x0000003fff057290 */ /* 0x000ff600087fe4ff */
[----:B------:R-:W-:Y:S01]  /*6e00*/  @!UPT UIADD3 URZ, UPT, UPT, URZ, URZ, URZ ;  /* 0x000000fffffff290 */ /* 0x000fe2000fffe0ff */
[----:B------:R2:W-:Y:S01]  /*6e10*/  UTMASTG.3D [UR48], [UR4] ;  /* 0x00000030040073b5 */ /* 0x0005e20008010000 */
[----:B------:R0:W-:Y:S01]  /*6e20*/  UTMACMDFLUSH ;  /* 0x00000000000079b7 */ /* 0x0001e20000000000 */
[----:B--2---:R-:W-:Y:S04]  /*6e30*/  DEPBAR.LE SB0, 0x1 ;  /* 0x000080400000791a */ /* 0x004fe80000000000 */
.L_x_107:
[----:B------:R-:W-:Y:S05]  /*6e40*/  BSYNC.RECONVERGENT B0 ;  /* 0x0000000000007941 */ /* 0x000fea0003800200 */
.L_x_106:
[----:B------:R-:W-:Y:S06]  /*6e50*/  BAR.SYNC.DEFER_BLOCKING 0x1, 0x80 ;  /* 0x0042000000007b1d */ /* 0x000fec0000010000 */
[----:B------:R-:W2:Y:S01]  /*6e60*/  @P6 SYNCS.PHASECHK.TRANS64.TRYWAIT P0, [R112+URZ+0x50], R113 ;  /* 0x00005071700065a7 */ /* 0x000ea200080011ff */
[----:B------:R-:W-:Y:S01]  /*6e70*/  BSSY B1, `(.L_x_108) ;  /* 0x0000020000017945 */ /* 0x000fe20003800000 */
[----:B--2---:R-:W-:Y:S03]  /*6e80*/  @P6 SEL R100, RZ, 0x1, !P0 ;  /* 0x00000001ff646807 */ /* 0x004fe60004000000 */
[----:B------:R-:W-:Y:S05]  /*6e90*/  @!P6 BRA `(.L_x_109) ;  /* 0x000000000074e947 */ /* 0x000fea0003800000 */
[----:B------:R-:W-:Y:S01]  /*6ea0*/  ISETP.NE.AND P1, PT, R101, RZ, PT ;  /* 0x000000ff6500720c */ /* 0x000fe20003f25270 */
[----:B------:R-:W2:Y:S01]  /*6eb0*/  S2R R0, SR_CgaCtaId ;  /* 0x0000000000007919 */ /* 0x000ea20000008800 */
[----:B------:R-:W-:Y:S01]  /*6ec0*/  ISETP.NE.AND P0, PT, R100, RZ, PT ;  /* 0x000000ff6400720c */ /* 0x000fe20003f05270 */
[----:B------:R-:W-:Y:S10]  /*6ed0*/  BSSY B0, `(.L_x_110) ;  /* 0x0000008000007945 */ /* 0x000ff40003800000 */
[----:B------:R-:W-:Y:S05]  /*6ee0*/  @P1 IMAD R2, R93, 0x1000, R84 ;  /* 0x000010005d021824 */ /* 0x000fea00078e0254 */
[----:B------:R-:W-:Y:S05]  /*6ef0*/  @P1 IADD3 R4, PT, PT, R2, UR44, RZ ;  /* 0x0000002c02041c10 */ /* 0x000fea000fffe0ff */
[----:B------:R-:W-:Y:S01]  /*6f00*/  @P1 IMAD.IADD R4, R4, 0x1, R103 ;  /* 0x0000000104041824 */ /* 0x000fe200078e0267 */
[----:B------:R-:W-:Y:S06]  /*6f10*/  @P0 BRA `(.L_x_111) ;  /* 0x00000000000c0947 */ /* 0x000fec0003800000 */
[----:B------:R-:W-:Y:S04]  /*6f20*/  SHF.L.U32 R3, R91, 0x1f, RZ ;  /* 0x0000001f5b037819 */ /* 0x000fe800000006ff */
[----:B------:R-:W3:Y:S02]  /*6f30*/  SYNCS.PHASECHK.TRANS64.TRYWAIT P0, [R112+URZ+0x50], R3 ;  /* 0x00005003700075a7 */ /* 0x000ee400080011ff */
[----:B---3--:R-:W-:Y:S05]  /*6f40*/  @!P0 BRA `(.L_x_112) ;  /* 0x0000003000dc8947 */ /* 0x008fea0003800000 */
.L_x_111:
[----:B------:R-:W-:Y:S05]  /*6f50*/  BSYNC B0 ;  /* 0x0000000000007941 */ /* 0x000fea0003800000 */
.L_x_110:
[----:B------:R-:W-:Y:S01]  /*6f60*/  ISETP.NE.AND P0, PT, R101, RZ, PT ;  /* 0x000000ff6500720c */ /* 0x000fe20003f05270 */
[----:B---3--:R-:W-:Y:S02]  /*6f70*/  VIADD R3, R112, 0x70 ;  /* 0x0000007070037836 */ /* 0x008fe40000000000 */
[----:B------:R-:W-:Y:S03]  /*6f80*/  VIADD R93, R93, 0x1 ;  /* 0x000000015d5d7836 */ /* 0x000fe60000000000 */
[----:B--2---:R-:W-:Y:S07]  /*6f90*/  PRMT R0, R0, 0x654, R3 ;  /* 0x0000065400007816 */ /* 0x004fee0000000003 */
[----:B------:R2:W3:Y:S04]  /*6fa0*/  @P0 LDS.128 R72, [R2+UR44+0x200] ;  /* 0x0002002c02480984 */ /* 0x0004e80008000c00 */
[----:B------:R2:W4:Y:S01]  /*6fb0*/  @P0 LDS.128 R76, [R4+0x210] ;  /* 0x00021000044c0984 */ /* 0x0005220000000c00 */
        /* <DEDUP_REMOVED lines=10> */
[----:B--23--:R-:W-:Y:S02]  /*7060*/  LOP3.LUT R91, R91, R0, RZ, 0x3c, !PT ;  /* 0x000000005b5b7212 */ /* 0x00cfe400078e3cff */
.L_x_109:
[----:B------:R-:W-:Y:S05]  /*7070*/  BSYNC B1 ;  /* 0x0000000000017941 */ /* 0x000fea0003800000 */
.L_x_108:
[----:B------:R-:W-:Y:S05]  /*7080*/  VIADD R3, R39, 0x40 ;  /* 0x0000004027037836 */ /* 0x000fea0000000000 */
[----:B------:R-:W-:Y:S04]  /*7090*/  SHF.R.U32.HI R3, RZ, 0x15, R3 ;  /* 0x00000015ff037819 */ /* 0x000fe80000011603 */
[----:B------:R-:W-:Y:S11]  /*70a0*/  LOP3.LUT P0, RZ, R3, 0x3, R86, 0x48, !PT ;  /* 0x0000000303ff7812 */ /* 0x000ff60007804856 */
[----:B------:R-:W-:Y:S02]  /*70b0*/  @!UPT UIADD3 URZ, UPT, UPT, URZ, URZ, URZ ;  /* 0x000000fffffff290 */ /* 0x000fe4000fffe0ff */
[----:B------:R-:W-:Y:S05]  /*70c0*/  @!P0 BRA `(.L_x_113) ;  /* 0x0000000000408947 */ /* 0x000fea0003800000 */
[----:B------:R-:W2:Y:S01]  /*70d0*/  LDCU.64 UR8, c[0x4][0x78] ;  /* 0x01000f00ff0877ac */ /* 0x000ea20008000a00 */
[----:B------:R-:W-:Y:S01]  /*70e0*/  MOV R3, 0x0 ;  /* 0x0000000000037802 */ /* 0x000fe20000000f00 */
[----:B------:R-:W-:Y:S02]  /*70f0*/  HFMA2 R12, -RZ, RZ, 0, 5.9604644775390625e-08 ;  /* 0x00000001ff0c7431 */ /* 0x000fe400000001ff */
[----:B------:R-:W-:Y:S02]  /*7100*/  IMAD.MOV.U32 R8, RZ, RZ, 0x192 ;  /* 0x00000192ff087424 */ /* 0x000fe400078e00ff */
[----:B------:R-:W-:Y:S01]  /*7110*/  IMAD.MOV.U32 R13, RZ, RZ, RZ ;  /* 0x000000ffff0d7224 */ /* 0x000fe200078e00ff */
[----:B------:R-:W3:Y:S01]  /*7120*/  LDCU.64 UR6, c[0x4][0x80] ;  /* 0x01001000ff0677ac */ /* 0x000ee20008000a00 */
[----:B------:R-:W1:Y:S01]  /*7130*/  LDC.64 R2, c[0x4][R3] ;  /* 0x0100000003027b82 */ /* 0x000e620000000a00 */
[----:B------:R-:W5:Y:S01]  /*7140*/  LDCU.64 UR4, c[0x4][0x18] ;  /* 0x01000300ff0477ac */ /* 0x000f620008000a00 */
[----:B--2---:R-:W-:Y:S01]  /*7150*/  MOV R5, UR9 ;  /* 0x0000000900057c02 */ /* 0x004fe20008000f00 */
[----:B------:R-:W-:Y:S01]  /*7160*/  IMAD.U32 R4, RZ, RZ, UR8 ;  /* 0x00000008ff047e24 */ /* 0x000fe2000f8e00ff */
[----:B---3--:R-:W-:Y:S01]  /*7170*/  MOV R7, UR7 ;  /* 0x0000000700077c02 */ /* 0x008fe20008000f00 */
[----:B------:R-:W-:Y:S01]  /*7180*/  IMAD.U32 R6, RZ, RZ, UR6 ;  /* 0x00000006ff067e24 */ /* 0x000fe2000f8e00ff */
[----:B-----5:R-:W-:Y:S01]  /*7190*/  MOV R11, UR5 ;  /* 0x00000005000b7c02 */ /* 0x020fe20008000f00 */
[----:B------:R-:W-:Y:S02]  /*71a0*/  IMAD.U32 R10, RZ, RZ, UR4 ;  /* 0x00000004ff0a7e24 */ /* 0x000fe4000f8e00ff */
[----:B------:R-:W-:Y:S07]  /*71b0*/  LEPC R20, `(.L_x_113) ;  /* 0x000000001014794e */ /* 0x000fee0000000000 */
[----:B-1--4-:R-:W-:Y:S05]  /*71c0*/  CALL.ABS.NOINC R2 ;  /* 0x0000000002007343 */ /* 0x012fea0003c00000 */
.L_x_113:
        /* <DEDUP_REMOVED lines=14> */
[----:B------:R-:W-:Y:S01]  /*72b0*/  F2FP.F16.E4M3.UNPACK_B R54, R75 ;  /* 0x0000004bff36723e */ /* 0x000fe200020006ff */
[----:B------:R-:W-:Y:S01]  /*72c0*/  LDTM.16dp32bit_t0_t15.x32 R4, tmem[UR4+0x40] ;  /* 0x00004004000479ee */ /* 0x000fe20008a80000 */
[----:B------:R-:W2:Y:S01]  /*72d0*/  LDTM.16dp32bit_t16_t31.x32 R4, tmem[UR4+0x60] ;  /* 0x00006004000479ee */ /* 0x000ea20008aa0000 */
[----:B------:R-:W-:Y:S01]  /*72e0*/  HADD2.F32 R46, -RZ, R46.H1_H1 ;  /* 0x3000002eff2e7230 */ /* 0x000fe20000004100 */
[----:B----4-:R-:W-:Y:S01]  /*72f0*/  F2FP.F16.E4M3.UNPACK_B R58, R76 ;  /* 0x0000004cff3a723e */ /* 0x010fe200020006ff */
[--C-:B------:R-:W-:Y:S01]  /*7300*/  HADD2.F32 R49, -RZ, R50.reuse.H0_H0 ;  /* 0x20000032ff317230 */ /* 0x100fe20000004100 */
[----:B------:R-:W-:Y:S01]  /*7310*/  F2FP.F16.E4M3.UNPACK_B R62, R77 ;  /* 0x0000004dff3e723e */ /* 0x000fe200020006ff */
[----:B------:R-:W-:Y:S01]  /*7320*/  HADD2.F32 R50, -RZ, R50.H1_H1 ;  /* 0x30000032ff327230 */ /* 0x000fe20000004100 */
[----:B------:R-:W-:Y:S01]  /*7330*/  F2FP.F16.E4M3.UNPACK_B R66, R78 ;  /* 0x0000004eff42723e */ /* 0x000fe200020006ff */
[--C-:B------:R-:W-:Y:S01]  /*7340*/  HADD2.F32 R53, -RZ, R54.reuse.H0_H0 ;  /* 0x20000036ff357230 */ /* 0x100fe20000004100 */
[----:B------:R-:W-:Y:S01]  /*7350*/  F2FP.F16.E4M3.UNPACK_B R70, R79 ;  /* 0x0000004fff46723e */ /* 0x000fe200020006ff */
[----:B------:R-:W-:Y:S01]  /*7360*/  HADD2.F32 R54, -RZ, R54.H1_H1 ;  /* 0x30000036ff367230 */ /* 0x000fe20000004100 */
[----:B------:R-:W-:Y:S01]  /*7370*/  F2FP.F16.E4M3.UNPACK_B R56, R75.H1 ;  /* 0x0000004bff38723e */ /* 0x000fe200030006ff */
[--C-:B------:R-:W-:Y:S01]  /*7380*/  HADD2.F32 R57, -RZ, R58.reuse.H0_H0 ;  /* 0x2000003aff397230 */ /* 0x100fe20000004100 */
[----:B------:R-:W-:Y:S01]  /*7390*/  F2FP.F16.E4M3.UNPACK_B R60, R76.H1 ;  /* 0x0000004cff3c723e */ /* 0x000fe200030006ff */
[----:B------:R-:W-:Y:S01]  /*73a0*/  HADD2.F32 R58, -RZ, R58.H1_H1 ;  /* 0x3000003aff3a7230 */ /* 0x000fe20000004100 */
[----:B------:R-:W-:Y:S01]  /*73b0*/  F2FP.F16.E4M3.UNPACK_B R64, R77.H1 ;  /* 0x0000004dff40723e */ /* 0x000fe200030006ff */
[--C-:B------:R-:W-:Y:S01]  /*73c0*/  HADD2.F32 R61, -RZ, R62.reuse.H0_H0 ;  /* 0x2000003eff3d7230 */ /* 0x100fe20000004100 */
[----:B------:R-:W-:Y:S01]  /*73d0*/  F2FP.F16.E4M3.UNPACK_B R68, R78.H1 ;  /* 0x0000004eff44723e */ /* 0x000fe200030006ff */
[----:B------:R-:W-:Y:S01]  /*73e0*/  HADD2.F32 R62, -RZ, R62.H1_H1 ;  /* 0x3000003eff3e7230 */ /* 0x000fe20000004100 */
[----:B------:R-:W-:Y:S01]  /*73f0*/  ISETP.NE.AND P0, PT, R97, RZ, PT ;  /* 0x000000ff6100720c */ /* 0x000fe20003f05270 */
[--C-:B------:R-:W-:Y:S01]  /*7400*/  HADD2.F32 R65, -RZ, R66.reuse.H0_H0 ;  /* 0x20000042ff417230 */ /* 0x100fe20000004100 */
[----:B------:R-:W-:Y:S01]  /*7410*/  ISETP.NE.AND P6, PT, R102, RZ, PT ;  /* 0x000000ff6600720c */ /* 0x000fe20003fc5270 */
[----:B------:R-:W-:Y:S02]  /*7420*/  HADD2.F32 R66, -RZ, R66.H1_H1 ;  /* 0x30000042ff427230 */ /* 0x000fe40000004100 */
[--C-:B------:R-:W-:Y:S02]  /*7430*/  HADD2.F32 R69, -RZ, R70.reuse.H0_H0 ;  /* 0x20000046ff457230 */ /* 0x100fe40000004100 */
[C---:B--2---:R-:W-:Y:S01]  /*7440*/  FMUL R0, R38.reuse, R4 ;  /* 0x0000000426007220 */ /* 0x044fe20000400000 */
[C---:B------:R-:W-:Y:S01]  /*7450*/  FMUL R2, R38.reuse, R5 ;  /* 0x0000000526027220 */ /* 0x040fe20000400000 */
[C---:B------:R-:W-:Y:S01]  /*7460*/  FMUL R4, R38.reuse, R8 ;  /* 0x0000000826047220 */ /* 0x040fe20000400000 */
[C---:B------:R-:W-:Y:S01]  /*7470*/  FMUL R5, R38.reuse, R9 ;  /* 0x0000000926057220 */ /* 0x040fe20000400000 */
[C---:B------:R-:W-:Y:S01]  /*7480*/  FFMA R0, R41.reuse, R40, R0 ;  /* 0x0000002829007223 */ /* 0x040fe20000000000 */
[C---:B------:R-:W-:Y:S01]  /*7490*/  FFMA R2, R41.reuse, R43, R2 ;  /* 0x0000002b29027223 */ /* 0x040fe20000000002 */
        /* <DEDUP_REMOVED lines=10> */
[----:B------:R-:W-:Y:S02]  /*7540*/  HADD2.F32 R70, -RZ, R70.H1_H1 ;  /* 0x30000046ff467230 */ /* 0x000fe40000004100 */
[C---:B------:R-:W-:Y:S01]  /*7550*/  FMUL R28, R38.reuse, R32 ;  /* 0x00000020261c7220 */ /* 0x040fe20000400000 */
[C---:B------:R-:W-:Y:S01]  /*7560*/  FMUL R29, R38.reuse, R33 ;  /* 0x00000021261d7220 */ /* 0x040fe20000400000 */
[C---:B------:R-:W-:Y:S01]  /*7570*/  FMUL R3, R38.reuse, R6 ;  /* 0x0000000626037220 */ /* 0x040fe20000400000 */
[C---:B------:R-:W-:Y:S01]  /*7580*/  FMUL R7, R38.reuse, R7 ;  /* 0x0000000726077220 */ /* 0x040fe20000400000 */
[--C-:B------:R-:W-:Y:S02]  /*7590*/  HADD2.F32 R47, -RZ, R48.reuse.H0_H0 ;  /* 0x20000030ff2f7230 */ /* 0x100fe40000004100 */
[C---:B------:R-:W-:Y:S01]  /*75a0*/  FMUL R6, R38.reuse, R10 ;  /* 0x0000000a26067220 */ /* 0x040fe20000400000 */
[C---:B------:R-:W-:Y:S01]  /*75b0*/  FFMA R3, R41.reuse, R42, R3 ;  /* 0x0000002a29037223 */ /* 0x040fe20000000003 */
[----:B------:R-:W-:Y:S02]  /*75c0*/  HADD2.F32 R48, -RZ, R48.H1_H1 ;  /* 0x30000030ff307230 */ /* 0x000fe40000004100 */
[C---:B------:R-:W-:Y:S01]  /*75d0*/  FFMA R7, R41.reuse, R44, R7 ;  /* 0x0000002c29077223 */ /* 0x040fe20000000007 */
[C---:B------:R-:W-:Y:S01]  /*75e0*/  FFMA R4, R41.reuse, R45, R4 ;  /* 0x0000002d29047223 */ /* 0x040fe20000000004 */
[C---:B------:R-:W-:Y:S01]  /*75f0*/  FFMA R5, R41.reuse, R46, R5 ;  /* 0x0000002e29057223 */ /* 0x040fe20000000005 */
[----:B------:R-:W-:Y:S01]  /*7600*/  FFMA R6, R41, R47, R6 ;  /* 0x0000002f29067223 */ /* 0x000fe20000000006 */
[----:B------:R-:W-:Y:S01]  /*7610*/  FMUL R11, R38, R11 ;  /* 0x0000000b260b7220 */ /* 0x000fe20000400000 */
[----:B------:R-:W-:Y:S01]  /*7620*/  F2FP.F16.E4M3.UNPACK_B R40, R79.H1 ;  /* 0x0000004fff28723e */ /* 0x000fe200030006ff */
[--C-:B------:R-:W-:Y:S01]  /*7630*/  HADD2.F32 R51, -RZ, R52.reuse.H0_H0 ;  /* 0x20000034ff337230 */ /* 0x100fe20000004100 */
[----:B-1----:R-:W-:Y:S01]  /*7640*/  F2FP.SATFINITE.E4M3.F32.PACK_AB_MERGE_C R105, R7, R3, RZ ;  /* 0x000000030769723e */ /* 0x002fe200048070ff */
[C---:B------:R-:W-:Y:S01]  /*7650*/  FFMA R11, R41.reuse, R48, R11 ;  /* 0x00000030290b7223 */ /* 0x040fe2000000000b */
[C---:B------:R-:W-:Y:S01]  /*7660*/  FFMA R8, R41.reuse, R49, R8 ;  /* 0x0000003129087223 */ /* 0x040fe20000000008 */
[----:B------:R-:W-:Y:S01]  /*7670*/  FFMA R9, R41, R50, R9 ;  /* 0x0000003229097223 */ /* 0x000fe20000000009 */
[----:B------:R-:W-:Y:S01]  /*7680*/  F2FP.SATFINITE.E4M3.F32.PACK_AB_MERGE_C R104, R2, R0, R105 ;  /* 0x000000000268723e */ /* 0x000fe20004807069 */
[----:B------:R-:W-:Y:S01]  /*7690*/  HADD2.F32 R52, -RZ, R52.H1_H1 ;  /* 0x30000034ff347230 */ /* 0x000fe20000004100 */
[----:B------:R-:W-:Y:S01]  /*76a0*/  F2FP.SATFINITE.E4M3.F32.PACK_AB_MERGE_C R106, R11, R6, RZ ;  /* 0x000000060b6a723e */ /* 0x000fe200048070ff */
[C---:B------:R-:W-:Y:S01]  /*76b0*/  FMUL R10, R38.reuse, R14 ;  /* 0x0000000e260a7220 */ /* 0x040fe20000400000 */
[C---:B------:R-:W-:Y:S01]  /*76c0*/  FMUL R15, R38.reuse, R15 ;  /* 0x0000000f260f7220 */ /* 0x040fe20000400000 */
[--C-:B------:R-:W-:Y:S01]  /*76d0*/  HADD2.F32 R55, -RZ, R56.reuse.H0_H0 ;  /* 0x20000038ff377230 */ /* 0x100fe20000004100 */
[----:B------:R-:W-:Y:S01]  /*76e0*/  F2FP.SATFINITE.E4M3.F32.PACK_AB_MERGE_C R105, R5, R4, R106 ;  /* 0x000000040569723e */ /* 0x000fe2000480706a */
[C---:B------:R-:W-:Y:S01]  /*76f0*/  FFMA R10, R41.reuse, R51, R10 ;  /* 0x00000033290a7223 */ /* 0x040fe2000000000a */
[C---:B------:R-:W-:Y:S01]  /*7700*/  FFMA R15, R41.reuse, R52, R15 ;  /* 0x00000034290f7223 */ /* 0x040fe2000000000f */
[C---:B------:R-:W-:Y:S01]  /*7710*/  FFMA R12, R41.reuse, R53, R12 ;  /* 0x00000035290c7223 */ /* 0x040fe2000000000c */
[C---:B------:R-:W-:Y:S01]  /*7720*/  FFMA R13, R41.reuse, R54, R13 ;  /* 0x00000036290d7223 */ /* 0x040fe2000000000d */
[----:B------:R-:W-:Y:S02]  /*7730*/  HADD2.F32 R56, -RZ, R56.H1_H1 ;  /* 0x30000038ff387230 */ /* 0x000fe40000004100 */
[C---:B------:R-:W-:Y:S01]  /*7740*/  FMUL R14, R38.reuse, R18 ;  /* 0x00000012260e7220 */ /* 0x040fe20000400000 */
[C---:B------:R-:W-:Y:S01]  /*7750*/  FMUL R19, R38.reuse, R19 ;  /* 0x0000001326137220 */ /* 0x040fe20000400000 */
[--C-:B------:R-:W-:Y:S02]  /*7760*/  HADD2.F32 R59, -RZ, R60.reuse.H0_H0 ;  /* 0x2000003cff3b7230 */ /* 0x100fe40000004100 */
[C---:B------:R-:W-:Y:S01]  /*7770*/  FMUL R18, R38.reuse, R22 ;  /* 0x0000001626127220 */ /* 0x040fe20000400000 */
[C---:B------:R-:W-:Y:S01]  /*7780*/  FFMA R14, R41.reuse, R55, R14 ;  /* 0x00000037290e7223 */ /* 0x040fe2000000000e */
[----:B------:R-:W-:Y:S02]  /*7790*/  HADD2.F32 R60, -RZ, R60.H1_H1 ;  /* 0x3000003cff3c7230 */ /* 0x000fe40000004100 */
        /* <DEDUP_REMOVED lines=8> */
[C---:B------:R-:W-:Y:S01]  /*7820*/  FFMA R23, R41.reuse, R60, R23 ;  /* 0x0000003c29177223 */ /* 0x040fe20000000017 */
[C---:B------:R-:W-:Y:S01]  /*7830*/  FMUL R27, R38.reuse, R27 ;  /* 0x0000001b261b7220 */ /* 0x040fe20000400000 */
[C---:B------:R-:W-:Y:S01]  /*7840*/  FFMA R20, R41.reuse, R61, R20 ;  /* 0x0000003d29147223 */ /* 0x040fe20000000014 */
[C---:B------:R-:W-:Y:S01]  /*7850*/  FFMA R21, R41.reuse, R62, R21 ;  /* 0x0000003e29157223 */ /* 0x040fe20000000015 */
[--C-:B------:R-:W-:Y:S02]  /*7860*/  HADD2.F32 R67, -RZ, R68.reuse.H0_H0 ;  /* 0x20000044ff437230 */ /* 0x100fe40000004100 */
[----:B------:R-:W-:Y:S01]  /*7870*/  FFMA R22, R41, R63, R22 ;  /* 0x0000003f29167223 */ /* 0x000fe20000000016 */
[----:B------:R-:W-:Y:S02]  /*7880*/  HADD2.F32 R68, -RZ, R68.H1_H1 ;  /* 0x30000044ff447230 */ /* 0x000fe40000004100 */
[C---:B------:R-:W-:Y:S01]  /*7890*/  FMUL R26, R38.reuse, R30 ;  /* 0x0000001e261a7220 */ /* 0x040fe20000400000 */
[----:B------:R-:W-:Y:S01]  /*78a0*/  F2FP.SATFINITE.E4M3.F32.PACK_AB_MERGE_C R107, R15, R10, RZ ;  /* 0x0000000a0f6b723e */ /* 0x000fe200048070ff */
        /* <DEDUP_REMOVED lines=8> */
[----:B------:R-:W-:Y:S01]  /*7930*/  F2FP.SATFINITE.E4M3.F32.PACK_AB_MERGE_C R106, R9, R8, R107 ;  /* 0x00000008096a723e */ /* 0x000fe2000480706b */
[----:B------:R-:W-:Y:S01]  /*7940*/  FFMA R31, R41, R68, R31 ;  /* 0x00000044291f7223 */ /* 0x000fe2000000001f */
[----:B------:R-:W-:Y:S01]  /*7950*/  FMUL R35, R38, R35 ;  /* 0x0000002326237220 */ /* 0x000fe20000400000 */
[----:B------:R-:W-:Y:S01]  /*7960*/  F2FP.SATFINITE.E4M3.F32.PACK_AB_MERGE_C R107, R19, R14, RZ ;  /* 0x0000000e136b723e */ /* 0x000fe200048070ff */
[C---:B------:R-:W-:Y:S01]  /*7970*/  FFMA R28, R41.reuse, R69, R28 ;  /* 0x00000045291c7223 */ /* 0x040fe2000000001c */
[C---:B------:R-:W-:Y:S01]  /*7980*/  FFMA R29, R41.reuse, R70, R29 ;  /* 0x00000046291d7223 */ /* 0x040fe2000000001d */
[C---:B------:R-:W-:Y:S01]  /*7990*/  FFMA R30, R41.reuse, R43, R30 ;  /* 0x0000002b291e7223 */ /* 0x040fe2000000001e */
[----:B------:R-:W-:Y:S01]  /*79a0*/  FFMA R35, R41, R40, R35 ;  /* 0x0000002829237223 */ /* 0x000fe20000000023 */
        /* <DEDUP_REMOVED lines=21> */
[----:B------:R-:W-:Y:S02]  /*7b00*/  UIADD3 UR4, UP0, UPT, UR62, 0x680, URZ ;  /* 0x000006803e047890 */ /* 0x000fe4000ff1e0ff */
[----:B------:R-:W-:Y:S02]  /*7b10*/  UIADD3 UR9, UPT, UPT, UR49, 0x40, URZ ;  /* 0x0000004031097890 */ /* 0x000fe4000fffe0ff */
[----:B------:R-:W-:Y:S02]  /*7b20*/  UIADD3 UR8, UPT, UPT, UR44, 0x5200, URZ ;  /* 0x000052002c087890 */ /* 0x000fe4000fffe0ff */
[----:B------:R-:W-:Y:S01]  /*7b30*/  UIADD3.X UR5, UPT, UPT, URZ, UR63, URZ, UP0, !UPT ;  /* 0x0000003fff057290 */ /* 0x000fe200087fe4ff */
[----:B------:R-:W-:Y:S01]  /*7b40*/  UMOV UR10, UR50 ;  /* 0x00000032000a7c82 */ /* 0x000fe20008000000 */
[----:B------:R-:W-:Y:S07]  /*7b50*/  UMOV UR11, UR36 ;  /* 0x00000024000b7c82 */ /* 0x000fee0008000000 */
[----:B------:R2:W-:Y:S01]  /*7b60*/  UTMASTG.3D [UR8], [UR4] ;  /* 0x00000008040073b5 */ /* 0x0005e20008010000 */
[----:B------:R0:W-:Y:S01]  /*7b70*/  UTMACMDFLUSH ;  /* 0x00000000000079b7 */ /* 0x0001e20000000000 */
[----:B--2---:R-:W-:Y:S04]  /*7b80*/  DEPBAR.LE SB0, 0x1 ;  /* 0x000080400000791a */ /* 0x004fe80000000000 */
.L_x_115:
[----:B------:R-:W-:Y:S05]  /*7b90*/  BSYNC.RECONVERGENT B0 ;  /* 0x0000000000007941 */ /* 0x000fea0003800200 */
.L_x_114:
        /* <DEDUP_REMOVED lines=16> */
.L_x_119:
[----:B------:R-:W-:Y:S05]  /*7ca0*/  BSYNC B0 ;  /* 0x0000000000007941 */ /* 0x000fea0003800000 */
.L_x_118:
        /* <DEDUP_REMOVED lines=17> */
.L_x_117:
[----:B------:R-:W-:Y:S05]  /*7dc0*/  BSYNC B1 ;  /* 0x0000000000017941 */ /* 0x000fea0003800000 */
.L_x_116:
        /* <DEDUP_REMOVED lines=21> */
.L_x_121:
        /* <DEDUP_REMOVED lines=18> */
[----:B------:R-:W-:Y:S01]  /*8040*/  ISETP.NE.AND P6, PT, R102, RZ, PT ;  /* 0x000000ff6600720c */ /* 0x000fe20003fc5270 */
[--C-:B------:R-:W-:Y:S01]  /*8050*/  HADD2.F32 R49, -RZ, R50.reuse.H0_H0 ;  /* 0x20000032ff317230 */ /* 0x100fe20000004100 */
[----:B----4-:R-:W-:Y:S01]  /*8060*/  F2FP.F16.E4M3.UNPACK_B R58, R76 ;  /* 0x0000004cff3a723e */ /* 0x010fe200020006ff */
[----:B------:R-:W-:Y:S01]  /*8070*/  HADD2.F32 R50, -RZ, R50.H1_H1 ;  /* 0x30000032ff327230 */ /* 0x000fe20000004100 */
[----:B------:R-:W-:Y:S01]  /*8080*/  F2FP.F16.E4M3.UNPACK_B R62, R77 ;  /* 0x0000004dff3e723e */ /* 0x000fe200020006ff */
[--C-:B------:R-:W-:Y:S01]  /*8090*/  HADD2.F32 R53, -RZ, R54.reuse.H0_H0 ;  /* 0x20000036ff357230 */ /* 0x100fe20000004100 */
[----:B------:R-:W-:Y:S01]  /*80a0*/  F2FP.F16.E4M3.UNPACK_B R66, R78 ;  /* 0x0000004eff42723e */ /* 0x000fe200020006ff */
[----:B------:R-:W-:Y:S01]  /*80b0*/  HADD2.F32 R54, -RZ, R54.H1_H1 ;  /* 0x30000036ff367230 */ /* 0x000fe20000004100 */
[----:B------:R-:W-:Y:S01]  /*80c0*/  F2FP.F16.E4M3.UNPACK_B R70, R79 ;  /* 0x0000004fff46723e */ /* 0x000fe200020006ff */
[--C-:B------:R-:W-:Y:S01]  /*80d0*/  HADD2.F32 R57, -RZ, R58.reuse.H0_H0 ;  /* 0x2000003aff397230 */ /* 0x100fe20000004100 */
[----:B------:R-:W-:Y:S01]  /*80e0*/  F2FP.F16.E4M3.UNPACK_B R56, R75.H1 ;  /* 0x0000004bff38723e */ /* 0x000fe200030006ff */
[----:B------:R-:W-:Y:S01]  /*80f0*/  HADD2.F32 R58, -RZ, R58.H1_H1 ;  /* 0x3000003aff3a7230 */ /* 0x000fe20000004100 */
[----:B------:R-:W-:Y:S01]  /*8100*/  F2FP.F16.E4M3.UNPACK_B R60, R76.H1 ;  /* 0x0000004cff3c723e */ /* 0x000fe200030006ff */
[--C-:B------:R-:W-:Y:S01]  /*8110*/  HADD2.F32 R61, -RZ, R62.reuse.H0_H0 ;  /* 0x2000003eff3d7230 */ /* 0x100fe20000004100 */
[----:B------:R-:W-:Y:S01]  /*8120*/  F2FP.F16.E4M3.UNPACK_B R64, R77.H1 ;  /* 0x0000004dff40723e */ /* 0x000fe200030006ff */
[----:B------:R-:W-:Y:S01]  /*8130*/  HADD2.F32 R62, -RZ, R62.H1_H1 ;  /* 0x3000003eff3e7230 */ /* 0x000fe20000004100 */
[----:B------:R-:W-:Y:S01]  /*8140*/  F2FP.F16.E4M3.UNPACK_B R68, R78.H1 ;  /* 0x0000004eff44723e */ /* 0x000fe200030006ff */
        /* <DEDUP_REMOVED lines=112> */
[----:B------:R-:W-:Y:S02]  /*8850*/  UIADD3 UR4, UPT, UPT, UR44, 0x4200, URZ ;  /* 0x000042002c047890 */ /* 0x000fe4000fffe0ff */
[----:B------:R-:W-:Y:S01]  /*8860*/  UIADD3 UR9, UPT, UPT, UR49, 0x80, URZ ;  /* 0x0000008031097890 */ /* 0x000fe2000fffe0ff */
[----:B------:R-:W-:Y:S01]  /*8870*/  UMOV UR10, UR50 ;  /* 0x00000032000a7c82 */ /* 0x000fe20008000000 */
[----:B------:R-:W-:Y:S02]  /*8880*/  UMOV UR11, UR36 ;  /* 0x00000024000b7c82 */ /* 0x000fe40008000000 */
        /* <DEDUP_REMOVED lines=8> */
.L_x_123:
[----:B------:R-:W-:Y:S05]  /*8910*/  BSYNC.RECONVERGENT B0 ;  /* 0x0000000000007941 */ /* 0x000fea0003800200 */
.L_x_122:
        /* <DEDUP_REMOVED lines=16> */
.L_x_127:
[----:B------:R-:W-:Y:S05]  /*8a20*/  BSYNC B0 ;  /* 0x0000000000007941 */ /* 0x000fea0003800000 */
.L_x_126:
        /* <DEDUP_REMOVED lines=17> */
.L_x_125:
[----:B------:R-:W-:Y:S05]  /*8b40*/  BSYNC B1 ;  /* 0x0000000000017941 */ /* 0x000fea0003800000 */
.L_x_124:
        /* <DEDUP_REMOVED lines=21> */
.L_x_129:
[----:B------:R-:W-:Y:S01]  /*8ca0*/  ISETP.NE.AND P0, PT, R97, RZ, PT ;  /* 0x000000ff6100720c */ /* 0x000fe20003f05270 */
[----:B------:R-:W-:Y:S05]  /*8cb0*/  WARPSYNC.ALL ;  /* 0x0000000000007948 */ /* 0x000fea0003800000 */
[----:B------:R-:W-:Y:S01]  /*8cc0*/  R2UR UR4, R39 ;  /* 0x00000000270472ca */ /* 0x000fe200000e0000 */
[----:B------:R-:W2:Y:S01]  /*8cd0*/  S2UR UR6, SR_CgaCtaId ;  /* 0x00000000000679c3 */ /* 0x000ea20000008800 */
[-C--:B------:R-:W-:Y:S01]  /*8ce0*/  F2FP.F16.E4M3.UNPACK_B R42, R72.reuse ;  /* 0x00000048ff2a723e */ /* 0x080fe200020006ff */
[----:B------:R-:W-:Y:S01]  /*8cf0*/  BSSY.RECONVERGENT B0, `(.L_x_130) ;  /* 0x000009b000007945 */ /* 0x000fe20003800200 */
[----:B------:R-:W-:Y:S02]  /*8d00*/  F2FP.F16.E4M3.UNPACK_B R72, R72.H1 ;  /* 0x00000048ff48723e */ /* 0x000fe400030006ff */
[-C--:B------:R-:W-:Y:S01]  /*8d10*/  F2FP.F16.E4M3.UNPACK_B R46, R73.reuse ;  /* 0x00000049ff2e723e */ /* 0x080fe200020006ff */
[--C-:B------:R-:W-:Y:S01]  /*8d20*/  HADD2.F32 R40, -RZ, R42.reuse.H0_H0 ;  /* 0x2000002aff287230 */ /* 0x100fe20000004100 */
[----:B------:R-:W-:Y:S01]  /*8d30*/  F2FP.F16.E4M3.UNPACK_B R73, R73.H1 ;  /* 0x00000049ff49723e */ /* 0x000fe200030006ff */
[----:B------:R-:W-:Y:S01]  /*8d40*/  HADD2.F32 R42, -RZ, R42.H1_H1 ;  /* 0x3000002aff2a7230 */ /* 0x000fe20000004100 */
[-C--:B------:R-:W-:Y:S01]  /*8d50*/  F2FP.F16.E4M3.UNPACK_B R50, R74.reuse ;  /* 0x0000004aff32723e */ /* 0x080fe200020006ff */
[----:B------:R-:W-:Y:S01]  /*8d60*/  HADD2.F32 R43, -RZ, R72.H0_H0 ;  /* 0x20000048ff2b7230 */ /* 0x000fe20000004100 */
[----:B------:R-:W-:Y:S01]  /*8d70*/  F2FP.F16.E4M3.UNPACK_B R74, R74.H1 ;  /* 0x0000004aff4a723e */ /* 0x000fe200030006ff */
[----:B------:R-:W-:Y:S01]  /*8d80*/  LDTM.16dp32bit_t0_t15.x32 R4, tmem[UR4+0xc0] ;  /* 0x0000c004000479ee */ /* 0x000fe20008a80000 */
[----:B------:R-:W3:Y:S01]  /*8d90*/  LDTM.16dp32bit_t16_t31.x32 R4, tmem[UR4+0xe0] ;  /* 0x0000e004000479ee */ /* 0x000ee20008aa0000 */
[----:B------:R-:W-:Y:S01]  /*8da0*/  NOP ;  /* 0x0000000000007918 */ /* 0x000fe20000000000 */
[--C-:B------:R-:W-:Y:S01]  /*8db0*/  HADD2.F32 R45, -RZ, R46.reuse.H0_H0 ;  /* 0x2000002eff2d7230 */ /* 0x100fe20000004100 */
[----:B------:R-:W-:Y:S01]  /*8dc0*/  R2UR UR5, R71 ;  /* 0x00000000470572ca */ /* 0x000fe200000e0000 */
[----:B------:R-:W-:Y:S01]  /*8dd0*/  HADD2.F32 R46, -RZ, R46.H1_H1 ;  /* 0x3000002eff2e7230 */ /* 0x000fe20000004100 */
[----:B------:R-:W-:Y:S01]  /*8de0*/  F2FP.F16.E4M3.UNPACK_B R54, R75 ;  /* 0x0000004bff36723e */ /* 0x000fe200020006ff */
        /* <DEDUP_REMOVED lines=10> */
[----:B------:R-:W-:Y:S01]  /*8e90*/  UIADD3 UR4, UPT, UPT, UR5, 0xe0, URZ ;  /* 0x000000e005047890 */ /* 0x000fe2000fffe0ff */
[----:B------:R-:W-:Y:S01]  /*8ea0*/  HADD2.F32 R59, -RZ, R58.H1_H1 ;  /* 0x3000003aff3b7230 */ /* 0x000fe20000004100 */
[----:B------:R-:W-:Y:S01]  /*8eb0*/  F2FP.F16.E4M3.UNPACK_B R76, R76.H1 ;  /* 0x0000004cff4c723e */ /* 0x000fe200030006ff */
[--C-:B------:R-:W-:Y:S01]  /*8ec0*/  HADD2.F32 R60, -RZ, R62.reuse.H0_H0 ;  /* 0x2000003eff3c7230 */ /* 0x100fe20000004100 */
[----:B------:R-:W-:Y:S01]  /*8ed0*/  F2FP.F16.E4M3.UNPACK_B R77, R77.H1 ;  /* 0x0000004dff4d723e */ /* 0x000fe200030006ff */
[----:B------:R-:W-:Y:S01]  /*8ee0*/  HADD2.F32 R63, -RZ, R62.H1_H1 ;  /* 0x3000003eff3f7230 */ /* 0x000fe20000004100 */
[----:B------:R-:W-:Y:S01]  /*8ef0*/  F2FP.F16.E4M3.UNPACK_B R78, R78.H1 ;  /* 0x0000004eff4e723e */ /* 0x000fe200030006ff */
[--C-:B------:R-:W-:Y:S01]  /*8f00*/  HADD2.F32 R64, -RZ, R66.reuse.H0_H0 ;  /* 0x20000042ff407230 */ /* 0x100fe20000004100 */
[----:B--2---:R-:W-:Y:S01]  /*8f10*/  UPRMT UR4, UR6, 0x654, UR4 ;  /* 0x0000065406047896 */ /* 0x004fe20008000004 */
        /* <DEDUP_REMOVED lines=8> */
[----:B------:R-:W-:Y:S01]  /*8fa0*/  SYNCS.ARRIVE.TRANS64.RED.A1T0 RZ, [UR4], RZ ;  /* 0x000000ffffff79a7 */ /* 0x000fe20008100404 */
[C---:B------:R-:W-:Y:S01]  /*8fb0*/  FMUL R16, R38.reuse, R16 ;  /* 0x0000001026107220 */ /* 0x040fe20000400000 */
[C---:B------:R-:W-:Y:S01]  /*8fc0*/  FMUL R17, R38.reuse, R17 ;  /* 0x0000001126117220 */ /* 0x040fe20000400000 */
[C---:B------:R-:W-:Y:S01]  /*8fd0*/  FMUL R0, R38.reuse, R20 ;  /* 0x0000001426007220 */ /* 0x040fe20000400000 */
[C---:B------:R-:W-:Y:S01]  /*8fe0*/  FMUL R2, R38.reuse, R21 ;  /* 0x0000001526027220 */ /* 0x040fe20000400000 */
[C---:B------:R-:W-:Y:S01]  /*8ff0*/  FMUL R20, R38.reuse, R25 ;  /* 0x0000001926147220 */ /* 0x040fe20000400000 */
[----:B------:R-:W-:Y:S02]  /*9000*/  HADD2.F32 R67, -RZ, R66.H1_H1 ;  /* 0x30000042ff437230 */ /* 0x000fe40000004100 */
[C---:B------:R-:W-:Y:S01]  /*9010*/  FMUL R6, R38.reuse, R6 ;  /* 0x0000000626067220 */ /* 0x040fe20000400000 */
[----:B------:R-:W-:Y:S02]  /*9020*/  HADD2.F32 R44, -RZ, R72.H1_H1 ;  /* 0x30000048ff2c7230 */ /* 0x000fe40000004100 */
[C---:B------:R-:W-:Y:S01]  /*9030*/  FMUL R7, R38.reuse, R7 ;  /* 0x0000000726077220 */ /* 0x040fe20000400000 */
[--C-:B------:R-:W-:Y:S02]  /*9040*/  HADD2.F32 R47, -RZ, R73.reuse.H0_H0 ;  /* 0x20000049ff2f7230 */ /* 0x100fe40000004100 */
[C---:B------:R-:W-:Y:S01]  /*9050*/  FFMA R6, R41.reuse, R43, R6 ;  /* 0x0000002b29067223 */ /* 0x040fe20000000006 */
[--C-:B------:R-:W-:Y:S02]  /*9060*/  HADD2.F32 R40, -RZ, R68.reuse.H0_H0 ;  /* 0x20000044ff287230 */ /* 0x100fe40000004100 */
[C---:B------:R-:W-:Y:S01]  /*9070*/  FFMA R7, R41.reuse, R44, R7 ;  /* 0x0000002c29077223 */ /* 0x040fe20000000007 */
[C---:B------:R-:W-:Y:S01]  /*9080*/  FFMA R8, R41.reuse, R45, R8 ;  /* 0x0000002d29087223 */ /* 0x040fe20000000008 */
[----:B------:R-:W-:Y:S01]  /*9090*/  FFMA R9, R41, R46, R9 ;  /* 0x0000002e29097223 */ /* 0x000fe20000000009 */
[----:B------:R-:W-:Y:S02]  /*90a0*/  HADD2.F32 R43, -RZ, R68.H1_H1 ;  /* 0x30000044ff2b7230 */ /* 0x000fe40000004100 */
[C---:B------:R-:W-:Y:S01]  /*90b0*/  FMUL R10, R38.reuse, R10 ;  /* 0x0000000a260a7220 */ /* 0x040fe20000400000 */
[----:B------:R-:W-:Y:S01]  /*90c0*/  HADD2.F32 R48, -RZ, R73.H1_H1 ;  /* 0x30000049ff307230 */ /* 0x000fe20000004100 */
[----:B------:R-:W-:Y:S01]  /*90d0*/  F2FP.SATFINITE.E4M3.F32.PACK_AB_MERGE_C R100, R7, R6, RZ ;  /* 0x000000060764723e */ /* 0x000fe200048070ff */
[C---:B------:R-:W-:Y:S01]  /*90e0*/  FMUL R7, R38.reuse, R24 ;  /* 0x0000001826077220 */ /* 0x040fe20000400000 */
[----:B------:R-:W-:Y:S01]  /*90f0*/  FFMA R10, R41, R47, R10 ;  /* 0x0000002f290a7223 */ /* 0x000fe2000000000a */
[C---:B------:R-:W-:Y:S01]  /*9100*/  FMUL R24, R38.reuse, R29 ;  /* 0x0000001d26187220 */ /* 0x040fe20000400000 */
[----:B------:R-:W-:Y:S01]  /*9110*/  F2FP.SATFINITE.E4M3.F32.PACK_AB_MERGE_C R100, R5, R4, R100 ;  /* 0x000000040564723e */ /* 0x000fe20004807064 */
[C---:B------:R-:W-:Y:S01]  /*9120*/  FMUL R11, R38.reuse, R11 ;  /* 0x0000000b260b7220 */ /* 0x040fe20000400000 */
[--C-:B------:R-:W-:Y:S02]  /*9130*/  HADD2.F32 R51, -RZ, R74.reuse.H0_H0 ;  /* 0x2000004aff337230 */ /* 0x100fe40000004100 */
[C---:B------:R-:W-:Y:S01]  /*9140*/  FMUL R14, R38.reuse, R14 ;  /* 0x0000000e260e7220 */ /* 0x040fe20000400000 */
[----:B------:R-:W-:Y:S02]  /*9150*/  HADD2.F32 R52, -RZ, R74.H1_H1 ;  /* 0x3000004aff347230 */ /* 0x000fe40000004100 */
[C---:B------:R-:W-:Y:S01]  /*9160*/  FFMA R11, R41.reuse, R48, R11 ;  /* 0x00000030290b7223 */ /* 0x040fe2000000000b */
[C---:B------:R-:W-:Y:S01]  /*9170*/  FFMA R12, R41.reuse, R49, R12 ;  /* 0x00000031290c7223 */ /* 0x040fe2000000000c */
[C---:B------:R-:W-:Y:S01]  /*9180*/  FFMA R13, R41.reuse, R50, R13 ;  /* 0x00000032290d7223 */ /* 0x040fe2000000000d */
[----:B------:R-:W-:Y:S01]  /*9190*/  FFMA R14, R41, R51, R14 ;  /* 0x00000033290e7223 */ /* 0x000fe2000000000e */
[C---:B------:R-:W-:Y:S01]  /*91a0*/  FMUL R15, R38.reuse, R15 ;  /* 0x0000000f260f7220 */ /* 0x040fe20000400000 */
[--C-:B------:R-:W-:Y:S01]  /*91b0*/  HADD2.F32 R55, -RZ, R75.reuse.H0_H0 ;  /* 0x2000004bff377230 */ /* 0x100fe20000004100 */
[----:B------:R-:W-:Y:S01]  /*91c0*/  F2FP.SATFINITE.E4M3.F32.PACK_AB_MERGE_C R101, R11, R10, RZ ;  /* 0x0000000a0b65723e */ /* 0x000fe200048070ff */
[----:B------:R-:W-:Y:S02]  /*91d0*/  HADD2.F32 R56, -RZ, R75.H1_H1 ;  /* 0x3000004bff387230 */ /* 0x000fe40000004100 */
[C---:B------:R-:W-:Y:S01]  /*91e0*/  FFMA R15, R41.reuse, R52, R15 ;  /* 0x00000034290f7223 */ /* 0x040fe2000000000f */
[----:B------:R-:W-:Y:S01]  /*91f0*/  FFMA R16, R41, R53, R16 ;  /* 0x0000003529107223 */ /* 0x000fe20000000010 */
[----:B------:R-:W-:Y:S01]  /*9200*/  F2FP.SATFINITE.E4M3.F32.PACK_AB_MERGE_C R101, R9, R8, R101 ;  /* 0x000000080965723e */ /* 0x000fe20004807065 */
[----:B------:R-:W-:Y:S01]  /*9210*/  FFMA R17, R41, R54, R17 ;  /* 0x0000003629117223 */ /* 0x000fe20000000011 */
[C---:B------:R-:W-:Y:S01]  /*9220*/  FMUL R18, R38.reuse, R18 ;  /* 0x0000001226127220 */ /* 0x040fe20000400000 */
[----:B------:R-:W-:Y:S01]  /*9230*/  F2FP.SATFINITE.E4M3.F32.PACK_AB_MERGE_C R102, R15, R14, RZ ;  /* 0x0000000e0f66723e */ /* 0x000fe200048070ff */
[C---:B------:R-:W-:Y:S01]  /*9240*/  FMUL R19, R38.reuse, R19 ;  /* 0x0000001326137220 */ /* 0x040fe20000400000 */
[--C-:B------:R-:W-:Y:S02]  /*9250*/  HADD2.F32 R58, -RZ, R76.reuse.H0_H0 ;  /* 0x2000004cff3a7230 */ /* 0x100fe40000004100 */
[----:B------:R-:W-:Y:S01]  /*9260*/  FFMA R18, R41, R55, R18 ;  /* 0x0000003729127223 */ /* 0x000fe20000000012 */
[----:B------:R-:W-:Y:S01]  /*9270*/  F2FP.SATFINITE.E4M3.F32.PACK_AB_MERGE_C R102, R13, R12, R102 ;  /* 0x0000000c0d66723e */ /* 0x000fe20004807066 */
[C---:B------:R-:W-:Y:S01]  /*9280*/  FFMA R19, R41.reuse, R56, R19 ;  /* 0x0000003829137223 */ /* 0x040fe20000000013 */
[----:B------:R-:W-:Y:S02]  /*9290*/  HADD2.F32 R61, -RZ, R76.H1_H1 ;  /* 0x3000004cff3d7230 */ /* 0x000fe40000004100 */
[C---:B------:R-:W-:Y:S01]  /*92a0*/  FMUL R3, R38.reuse, R22 ;  /* 0x0000001626037220 */ /* 0x040fe20000400000 */
        /* <DEDUP_REMOVED lines=10> */
[C---:B------:R-:W-:Y:S01]  /*9350*/  FMUL R23, R38.reuse, R28 ;  /* 0x0000001c26177220 */ /* 0x040fe20000400000 */
[----:B------:R-:W-:Y:S01]  /*9360*/  F2FP.F16.E4M3.UNPACK_B R79, R79.H1 ;  /* 0x0000004fff4f723e */ /* 0x000fe200030006ff */
        /* <DEDUP_REMOVED lines=9> */
[C---:B------:R-:W-:Y:S01]  /*9400*/  FFMA R24, R41.reuse, R67, R24 ;  /* 0x0000004329187223 */ /* 0x040fe20000000018 */
[C---:B------:R-:W-:Y:S01]  /*9410*/  FMUL R28, R38.reuse, R33 ;  /* 0x00000021261c7220 */ /* 0x040fe20000400000 */
[--C-:B------:R-:W-:Y:S02]  /*9420*/  HADD2.F32 R42, -RZ, R79.reuse.H0_H0 ;  /* 0x2000004fff2a7230 */ /* 0x100fe40000004100 */
[C---:B------:R-:W-:Y:S01]  /*9430*/  FFMA R25, R41.reuse, R66, R25 ;  /* 0x0000004229197223 */ /* 0x040fe20000000019 */
[----:B------:R-:W-:Y:S02]  /*9440*/  HADD2.F32 R71, -RZ, R79.H1_H1 ;  /* 0x3000004fff477230 */ /* 0x000fe40000004100 */
[C---:B------:R-:W-:Y:S01]  /*9450*/  FMUL R29, R38.reuse, R34 ;  /* 0x00000022261d7220 */ /* 0x040fe20000400000 */
        /* <DEDUP_REMOVED lines=9> */
[----:B-1----:R-:W-:Y:S01]  /*94f0*/  F2FP.SATFINITE.E4M3.F32.PACK_AB_MERGE_C R105, R22, R21, RZ ;  /* 0x000000151669723e */ /* 0x002fe200048070ff */
[----:B------:R1:W-:Y:S01]  /*9500*/  STS.128 [R84+UR44+0x5200], R100 ;  /* 0x0052006454007988 */ /* 0x0003e20008000c2c */
[----:B------:R-:W-:Y:S02]  /*9510*/  F2FP.SATFINITE.E4M3.F32.PACK_AB_MERGE_C R64, R26, R25, RZ ;  /* 0x000000191a40723e */ /* 0x000fe400048070ff */
[----:B------:R-:W-:Y:S02]  /*9520*/  F2FP.SATFINITE.E4M3.F32.PACK_AB_MERGE_C R67, R30, R29, RZ ;  /* 0x0000001d1e43723e */ /* 0x000fe400048070ff */
[----:B------:R-:W-:Y:S02]  /*9530*/  F2FP.SATFINITE.E4M3.F32.PACK_AB_MERGE_C R104, R2, R0, R3 ;  /* 0x000000000268723e */ /* 0x000fe40004807003 */
[----:B------:R-:W-:Y:S02]  /*9540*/  F2FP.SATFINITE.E4M3.F32.PACK_AB_MERGE_C R105, R20, R7, R105 ;  /* 0x000000071469723e */ /* 0x000fe40004807069 */
[----:B------:R-:W-:Y:S02]  /*9550*/  F2FP.SATFINITE.E4M3.F32.PACK_AB_MERGE_C R106, R24, R23, R64 ;  /* 0x00000017186a723e */ /* 0x000fe40004807040 */
[----:B------:R-:W-:Y:S02]  /*9560*/  F2FP.SATFINITE.E4M3.F32.PACK_AB_MERGE_C R107, R28, R27, R67 ;  /* 0x0000001b1c6b723e */ /* 0x000fe40004807043 */
[----:B------:R-:W-:Y:S03]  /*9570*/  IADD3 R36, PT, PT, R36, 0x1, RZ ;  /* 0x0000000124247810 */ /* 0x000fe60007ffe0ff */
        /* <DEDUP_REMOVED lines=18> */
.L_x_131:
[----:B------:R-:W-:Y:S05]  /*96a0*/  BSYNC.RECONVERGENT B0 ;  /* 0x0000000000007941 */ /* 0x000fea0003800200 */
.L_x_130:
[----:B------:R-:W-:Y:S01]  /*96b0*/  R2UR UR4, R87 ;  /* 0x00000000570472ca */ /* 0x000fe200000e0000 */
[----:B------:R-:W-:Y:S01]  /*96c0*/  BAR.SYNC.DEFER_BLOCKING 0x1, 0x80 ;  /* 0x0042000000007b1d */ /* 0x000fe20000010000 */
[C---:B------:R-:W-:Y:S01]  /*96d0*/  ISETP.NE.AND P0, PT, R89.reuse, 0x2, PT ;  /* 0x000000025900780c */ /* 0x040fe20003f05270 */
[----:B------:R-:W-:Y:S01]  /*96e0*/  UISETP.NE.AND UP0, UPT, UR45, URZ, UPT ;  /* 0x000000ff2d00728c */ /* 0x000fe2000bf05270 */
[----:B------:R-:W-:Y:S01]  /*96f0*/  ISETP.NE.AND P1, PT, R36, 0x4, PT ;  /* 0x000000042400780c */ /* 0x000fe20003f25270 */
[----:B------:R-:W-:Y:S01]  /*9700*/  UIADD3 UR20, UPT, UPT, UR37, UR59, URZ ;  /* 0x0000003b25147290 */ /* 0x000fe2000fffe0ff */
[----:B------:R-:W-:Y:S02]  /*9710*/  SEL R5, RZ, 0x1, P0 ;  /* 0x00000001ff057807 */ /* 0x000fe40000000000 */
[----:B------:R-:W-:Y:S02]  /*9720*/  SEL R3, RZ, 0x1, P1 ;  /* 0x00000001ff037807 */ /* 0x000fe40000800000 */
[----:B------:R-:W-:Y:S02]  /*9730*/  LOP3.LUT R92, R92, R5, RZ, 0x3c, !PT ;  /* 0x000000055c5c7212 */ /* 0x000fe400078e3cff */
[----:B------:R-:W-:Y:S01]  /*9740*/  LOP3.LUT R94, R94, R3, RZ, 0x3c, !PT ;  /* 0x000000035e5e7212 */ /* 0x000fe200078e3cff */
[----:B------:R-:W-:Y:S01]  /*9750*/  UIADD3 UR16, UPT, UPT, UR38, UR4, URZ ;  /* 0x0000000426107290 */ /* 0x000fe2000fffe0ff */
[----:B------:R-:W-:Y:S02]  /*9760*/  SEL R89, R89, RZ, P0 ;  /* 0x000000ff59597207 */ /* 0x000fe40000000000 */
[----:B------:R-:W-:Y:S01]  /*9770*/  SEL R36, R36, RZ, P1 ;  /* 0x000000ff24247207 */ /* 0x000fe20000800000 */
[----:B------:R-:W-:Y:S01]  /*9780*/  UMOV UR36, UR58 ;  /* 0x0000003a00247c82 */ /* 0x000fe20008000000 */
[----:B------:R-:W-:Y:S07]  /*9790*/  BRA.U UP0, `(.L_x_132) ;  /* 0xffffffb900e07547 */ /* 0x000fee000b83ffff */
[----:B------:R-:W-:Y:S05]  /*97a0*/  EXIT ;  /* 0x000000000000794d */ /* 0x000fea0003800000 */
.L_x_24:
[----:B--2---:R2:W3:Y:S02]  /*97b0*/  SYNCS.PHASECHK.TRANS64.TRYWAIT P0, [R0+URZ+0x110], R3 ;  /* 0x00011003000075a7 */ /* 0x0044e400080011ff */
[----:B---3--:R-:W-:Y:S05]  /*97c0*/  @!P0 NANOSLEEP.SYNCS 0x989680 ;  /* 0x009896800000895d */ /* 0x008fea0003900000 */
[----:B------:R-:W3:Y:S02]  /*97d0*/  @!P0 SYNCS.PHASECHK.TRANS64 P0, [R0+URZ+0x110], R3 ;  /* 0x00011003000085a7 */ /* 0x000ee400080010ff */
[----:B---3--:R-:W-:Y:S05]  /*97e0*/  @!P0 BRA `(.L_x_24) ;  /* 0xfffffffc00f08947 */ /* 0x008fea000383ffff */
[----:B------:R-:W-:Y:S05]  /*97f0*/  BRA `(.L_x_133) ;  /* 0xffffff80003c7947 */ /* 0x000fea000383ffff */
.L_x_27:
[----:B--2---:R-:W-:-:S07]  /*9800*/  MOV R0, UR33 ;  /* 0x0000002100007c02 */ /* 0x004fce0008000f00 */
.L_x_134:
[----:B--2---:R2:W3:Y:S02]  /*9810*/  SYNCS.PHASECHK.TRANS64.TRYWAIT P0, [R0+URZ+0x28], R3 ;  /* 0x00002803000075a7 */ /* 0x0044e400080011ff */
[----:B---3--:R-:W-:Y:S05]  /*9820*/  @!P0 NANOSLEEP.SYNCS 0x989680 ;  /* 0x009896800000895d */ /* 0x008fea0003900000 */
[----:B------:R-:W3:Y:S02]  /*9830*/  @!P0 SYNCS.PHASECHK.TRANS64 P0, [R0+URZ+0x28], R3 ;  /* 0x00002803000085a7 */ /* 0x000ee400080010ff */
[----:B---3--:R-:W-:Y:S05]  /*9840*/  @!P0 BRA `(.L_x_134) ;  /* 0xfffffffc00f08947 */ /* 0x008fea000383ffff */
[----:B------:R-:W-:Y:S05]  /*9850*/  BRA `(.L_x_26) ;  /* 0xffffff80007c7947 */ /* 0x000fea000383ffff */
.L_x_34:
[----:B-1----:R-:W-:-:S07]  /*9860*/  MOV R0, UR17 ;  /* 0x0000001100007c02 */ /* 0x002fce0008000f00 */
.L_x_135:
[----:B-1----:R1:W2:Y:S02]  /*9870*/  SYNCS.PHASECHK.TRANS64.TRYWAIT P0, [R0+URZ+0x28], R3 ;  /* 0x00002803000075a7 */ /* 0x0022a400080011ff */
[----:B--2---:R-:W-:Y:S05]  /*9880*/  @!P0 NANOSLEEP.SYNCS 0x989680 ;  /* 0x009896800000895d */ /* 0x004fea0003900000 */
[----:B------:R-:W2:Y:S02]  /*9890*/  @!P0 SYNCS.PHASECHK.TRANS64 P0, [R0+URZ+0x28], R3 ;  /* 0x00002803000085a7 */ /* 0x000ea400080010ff */
[----:B--2---:R-:W-:Y:S05]  /*98a0*/  @!P0 BRA `(.L_x_135) ;  /* 0xfffffffc00f08947 */ /* 0x004fea000383ffff */
[----:B------:R-:W-:Y:S05]  /*98b0*/  BRA `(.L_x_33) ;  /* 0xffffff8400387947 */ /* 0x000fea000383ffff */
.L_x_39:
[----:B-1----:R1:W2:Y:S02]  /*98c0*/  SYNCS.PHASECHK.TRANS64.TRYWAIT P0, [R3+URZ+0xa0], R0 ;  /* 0x0000a000030075a7 */ /* 0x0022a400080011ff */
[----:B--2---:R-:W-:Y:S05]  /*98d0*/  @!P0 NANOSLEEP.SYNCS 0x989680 ;  /* 0x009896800000895d */ /* 0x004fea0003900000 */
[----:B------:R-:W2:Y:S02]  /*98e0*/  @!P0 SYNCS.PHASECHK.TRANS64 P0, [R3+URZ+0xa0], R0 ;  /* 0x0000a000030085a7 */ /* 0x000ea400080010ff */
[----:B--2---:R-:W-:Y:S05]  /*98f0*/  @!P0 BRA `(.L_x_39) ;  /* 0xfffffffc00f08947 */ /* 0x004fea000383ffff */
[----:B------:R-:W-:Y:S05]  /*9900*/  BRA `(.L_x_136) ;  /* 0xffffff8400d87947 */ /* 0x000fea000383ffff */
.L_x_43:
[----:B-1----:R-:W-:-:S07]  /*9910*/  MOV R0, UR4 ;  /* 0x0000000400007c02 */ /* 0x002fce0008000f00 */
.L_x_137:
[----:B-1----:R1:W2:Y:S02]  /*9920*/  SYNCS.PHASECHK.TRANS64.TRYWAIT P0, [R0+URZ], R3 ;  /* 0x00000003000075a7 */ /* 0x0022a400080011ff */
[----:B--2---:R-:W-:Y:S05]  /*9930*/  @!P0 NANOSLEEP.SYNCS 0x989680 ;  /* 0x009896800000895d */ /* 0x004fea0003900000 */
[----:B------:R-:W2:Y:S02]  /*9940*/  @!P0 SYNCS.PHASECHK.TRANS64 P0, [R0+URZ], R3 ;  /* 0x00000003000085a7 */ /* 0x000ea400080010ff */
[----:B--2---:R-:W-:Y:S05]  /*9950*/  @!P0 BRA `(.L_x_137) ;  /* 0xfffffffc00f08947 */ /* 0x004fea000383ffff */
[----:B------:R-:W-:Y:S05]  /*9960*/  BRA `(.L_x_138) ;  /* 0xffffff8c00807947 */ /* 0x000fea000383ffff */
.L_x_44:
[----:B------:R-:W-:-:S07]  /*9970*/  MOV R0, UR5 ;  /* 0x0000000500007c02 */ /* 0x000fce0008000f00 */
.L_x_139:
[----:B-1----:R1:W2:Y:S02]  /*9980*/  SYNCS.PHASECHK.TRANS64.TRYWAIT P0, [R0+URZ], R3 ;  /* 0x00000003000075a7 */ /* 0x0022a400080011ff */
[----:B--2---:R-:W-:Y:S05]  /*9990*/  @!P0 NANOSLEEP.SYNCS 0x989680 ;  /* 0x009896800000895d */ /* 0x004fea0003900000 */
[----:B------:R-:W2:Y:S02]  /*99a0*/  @!P0 SYNCS.PHASECHK.TRANS64 P0, [R0+URZ], R3 ;  /* 0x00000003000085a7 */ /* 0x000ea400080010ff */
[----:B--2---:R-:W-:Y:S05]  /*99b0*/  @!P0 BRA `(.L_x_139) ;  /* 0xfffffffc00f08947 */ /* 0x004fea000383ffff */
[----:B------:R-:W-:Y:S05]  /*99c0*/  BRA `(.L_x_140) ;  /* 0xffffff8c008c7947 */ /* 0x000fea000383ffff */
.L_x_45:
[----:B------:R-:W-:-:S07]  /*99d0*/  MOV R0, UR5 ;  /* 0x0000000500007c02 */ /* 0x000fce0008000f00 */
.L_x_141:
[----:B-1----:R1:W2:Y:S02]  /*99e0*/  SYNCS.PHASECHK.TRANS64.TRYWAIT P0, [R0+URZ], R3 ;  /* 0x00000003000075a7 */ /* 0x0022a400080011ff */
[----:B--2---:R-:W-:Y:S05]  /*99f0*/  @!P0 NANOSLEEP.SYNCS 0x989680 ;  /* 0x009896800000895d */ /* 0x004fea0003900000 */
[----:B------:R-:W2:Y:S02]  /*9a00*/  @!P0 SYNCS.PHASECHK.TRANS64 P0, [R0+URZ], R3 ;  /* 0x00000003000085a7 */ /* 0x000ea400080010ff */
[----:B--2---:R-:W-:Y:S05]  /*9a10*/  @!P0 BRA `(.L_x_141) ;  /* 0xfffffffc00f08947 */ /* 0x004fea000383ffff */
[----:B------:R-:W-:Y:S05]  /*9a20*/  BRA `(.L_x_142) ;  /* 0xffffff8c00987947 */ /* 0x000fea000383ffff */
.L_x_46:
[----:B------:R-:W-:-:S07]  /*9a30*/  MOV R0, UR5 ;  /* 0x0000000500007c02 */ /* 0x000fce0008000f00 */
.L_x_143:
[----:B-1----:R1:W2:Y:S02]  /*9a40*/  SYNCS.PHASECHK.TRANS64.TRYWAIT P0, [R0+URZ], R3 ;  /* 0x00000003000075a7 */ /* 0x0022a400080011ff */
[----:B--2---:R-:W-:Y:S05]  /*9a50*/  @!P0 NANOSLEEP.SYNCS 0x989680 ;  /* 0x009896800000895d */ /* 0x004fea0003900000 */
[----:B------:R-:W2:Y:S02]  /*9a60*/  @!P0 SYNCS.PHASECHK.TRANS64 P0, [R0+URZ], R3 ;  /* 0x00000003000085a7 */ /* 0x000ea400080010ff */
[----:B--2---:R-:W-:Y:S05]  /*9a70*/  @!P0 BRA `(.L_x_143) ;  /* 0xfffffffc00f08947 */ /* 0x004fea000383ffff */
[----:B------:R-:W-:Y:S05]  /*9a80*/  BRA `(.L_x_144) ;  /* 0xffffff8c00a47947 */ /* 0x000fea000383ffff */
.L_x_49:
[----:B-1----:R1:W2:Y:S02]  /*9a90*/  SYNCS.PHASECHK.TRANS64.TRYWAIT P0, [R2+URZ+0x100], R5 ;  /* 0x00010005020075a7 */ /* 0x0022a400080011ff */
[----:B--2---:R-:W-:Y:S05]  /*9aa0*/  @!P0 NANOSLEEP.SYNCS 0x989680 ;  /* 0x009896800000895d */ /* 0x004fea0003900000 */
[----:B------:R-:W2:Y:S02]  /*9ab0*/  @!P0 SYNCS.PHASECHK.TRANS64 P0, [R2+URZ+0x100], R5 ;  /* 0x00010005020085a7 */ /* 0x000ea400080010ff */
[----:B--2---:R-:W-:Y:S05]  /*9ac0*/  @!P0 BRA `(.L_x_49) ;  /* 0xfffffffc00f08947 */ /* 0x004fea000383ffff */
[----:B------:R-:W-:Y:S05]  /*9ad0*/  BRA `(.L_x_145) ;  /* 0xffffff9000087947 */ /* 0x000fea000383ffff */
.L_x_50:
[----:B------:R-:W-:-:S07]  /*9ae0*/  MOV R2, UR4 ;  /* 0x0000000400027c02 */ /* 0x000fce0008000f00 */
.L_x_146:
[----:B-1----:R1:W2:Y:S02]  /*9af0*/  SYNCS.PHASECHK.TRANS64.TRYWAIT P0, [R2+URZ+0xb0], R5 ;  /* 0x0000b005020075a7 */ /* 0x0022a400080011ff */
[----:B--2---:R-:W-:Y:S05]  /*9b00*/  @!P0 NANOSLEEP.SYNCS 0x989680 ;  /* 0x009896800000895d */ /* 0x004fea0003900000 */
[----:B------:R-:W2:Y:S02]  /*9b10*/  @!P0 SYNCS.PHASECHK.TRANS64 P0, [R2+URZ+0xb0], R5 ;  /* 0x0000b005020085a7 */ /* 0x000ea400080010ff */
[----:B--2---:R-:W-:Y:S05]  /*9b20*/  @!P0 BRA `(.L_x_146) ;  /* 0xfffffffc00f08947 */ /* 0x004fea000383ffff */
[----:B------:R-:W-:Y:S05]  /*9b30*/  BRA `(.L_x_147) ;  /* 0xffffff9000187947 */ /* 0x000fea000383ffff */
.L_x_51:
[----:B-1----:R1:W2:Y:S02]  /*9b40*/  SYNCS.PHASECHK.TRANS64.TRYWAIT P1, [R2+URZ+0xa0], R5 ;  /* 0x0000a005020075a7 */ /* 0x0022a400080211ff */
[----:B--2---:R-:W-:Y:S05]  /*9b50*/  @!P1 NANOSLEEP.SYNCS 0x989680 ;  /* 0x009896800000995d */ /* 0x004fea0003900000 */
[----:B------:R-:W2:Y:S02]  /*9b60*/  @!P1 SYNCS.PHASECHK.TRANS64 P1, [R2+URZ+0xa0], R5 ;  /* 0x0000a005020095a7 */ /* 0x000ea400080210ff */
[----:B--2---:R-:W-:Y:S05]  /*9b70*/  @!P1 BRA `(.L_x_51) ;  /* 0xfffffffc00f09947 */ /* 0x004fea000383ffff */
[----:B------:R-:W-:Y:S05]  /*9b80*/  BRA `(.L_x_148) ;  /* 0xffffff9000487947 */ /* 0x000fea000383ffff */
.L_x_54:
[----:B------:R-:W-:-:S07]  /*9b90*/  MOV R0, UR4 ;  /* 0x0000000400007c02 */ /* 0x000fce0008000f00 */
.L_x_149:
[----:B-1----:R1:W2:Y:S02]  /*9ba0*/  SYNCS.PHASECHK.TRANS64.TRYWAIT P0, [R0+URZ+0xb0], R3 ;  /* 0x0000b003000075a7 */ /* 0x0022a400080011ff */
[----:B--2---:R-:W-:Y:S05]  /*9bb0*/  @!P0 NANOSLEEP.SYNCS 0x989680 ;  /* 0x009896800000895d */ /* 0x004fea0003900000 */
[----:B------:R-:W2:Y:S02]  /*9bc0*/  @!P0 SYNCS.PHASECHK.TRANS64 P0, [R0+URZ+0xb0], R3 ;  /* 0x0000b003000085a7 */ /* 0x000ea400080010ff */
[----:B--2---:R-:W-:Y:S05]  /*9bd0*/  @!P0 BRA `(.L_x_149) ;  /* 0xfffffffc00f08947 */ /* 0x004fea000383ffff */
[----:B------:R-:W-:Y:S05]  /*9be0*/  BRA `(.L_x_53) ;  /* 0xffffff90009c7947 */ /* 0x000fea000383ffff */
.L_x_61:
[----:B-1----:R1:W2:Y:S02]  /*9bf0*/  SYNCS.PHASECHK.TRANS64.TRYWAIT P1, [R0+URZ+0xa0], R5 ;  /* 0x0000a005000075a7 */ /* 0x0022a400080211ff */
[----:B--2---:R-:W-:Y:S05]  /*9c00*/  @!P1 NANOSLEEP.SYNCS 0x989680 ;  /* 0x009896800000995d */ /* 0x004fea0003900000 */
[----:B------:R-:W2:Y:S02]  /*9c10*/  @!P1 SYNCS.PHASECHK.TRANS64 P1, [R0+URZ+0xa0], R5 ;  /* 0x0000a005000095a7 */ /* 0x000ea400080210ff */
[----:B--2---:R-:W-:Y:S05]  /*9c20*/  @!P1 BRA `(.L_x_61) ;  /* 0xfffffffc00f09947 */ /* 0x004fea000383ffff */
[----:B------:R-:W-:Y:S05]  /*9c30*/  BRA `(.L_x_150) ;  /* 0xffffff9800147947 */ /* 0x000fea000383ffff */
.L_x_62:
[----:B------:R-:W-:-:S07]  /*9c40*/  MOV R3, UR31 ;  /* 0x0000001f00037c02 */ /* 0x000fce0008000f00 */
.L_x_151:
[----:B-1----:R1:W2:Y:S02]  /*9c50*/  SYNCS.PHASECHK.TRANS64.TRYWAIT P0, [R3+URZ+0xe0], R0 ;  /* 0x0000e000030075a7 */ /* 0x0022a400080011ff */
[----:B--2---:R-:W-:Y:S05]  /*9c60*/  @!P0 NANOSLEEP.SYNCS 0x989680 ;  /* 0x009896800000895d */ /* 0x004fea0003900000 */
[----:B------:R-:W2:Y:S02]  /*9c70*/  @!P0 SYNCS.PHASECHK.TRANS64 P0, [R3+URZ+0xe0], R0 ;  /* 0x0000e000030085a7 */ /* 0x000ea400080010ff */
[----:B--2---:R-:W-:Y:S05]  /*9c80*/  @!P0 BRA `(.L_x_151) ;  /* 0xfffffffc00f08947 */ /* 0x004fea000383ffff */
[----:B------:R-:W-:Y:S05]  /*9c90*/  BRA `(.L_x_152) ;  /* 0xffffff9800647947 */ /* 0x000fea000383ffff */
.L_x_65:
[----:B------:R-:W-:Y:S07]  /*9ca0*/  MOV R0, UR5 ;  /* 0x0000000500007c02 */ /* 0x000fee0008000f00 */
.L_x_153:
[----:B-1----:R1:W2:Y:S02]  /*9cb0*/  SYNCS.PHASECHK.TRANS64.TRYWAIT P0, [R0+URZ], R3 ;  /* 0x00000003000075a7 */ /* 0x0022a400080011ff */
[----:B--2---:R-:W-:Y:S05]  /*9cc0*/  @!P0 NANOSLEEP.SYNCS 0x989680 ;  /* 0x009896800000895d */ /* 0x004fea0003900000 */
[----:B------:R-:W2:Y:S02]  /*9cd0*/  @!P0 SYNCS.PHASECHK.TRANS64 P0, [R0+URZ], R3 ;  /* 0x00000003000085a7 */ /* 0x000ea400080010ff */
[----:B--2---:R-:W-:Y:S05]  /*9ce0*/  @!P0 BRA `(.L_x_153) ;  /* 0xfffffffc00f08947 */ /* 0x004fea000383ffff */
[----:B------:R-:W-:Y:S05]  /*9cf0*/  BRA `(.L_x_64) ;  /* 0xffffff9800807947 */ /* 0x000fea000383ffff */
.L_x_68:
[----:B------:R-:W-:-:S07]  /*9d00*/  MOV R0, UR4 ;  /* 0x0000000400007c02 */ /* 0x000fce0008000f00 */
.L_x_154:
[----:B--2---:R2:W4:Y:S02]  /*9d10*/  SYNCS.PHASECHK.TRANS64.TRYWAIT P0, [R0+URZ], R3 ;  /* 0x00000003000075a7 */ /* 0x00452400080011ff */
[----:B----4-:R-:W-:Y:S05]  /*9d20*/  @!P0 NANOSLEEP.SYNCS 0x989680 ;  /* 0x009896800000895d */ /* 0x010fea0003900000 */
[----:B------:R-:W4:Y:S02]  /*9d30*/  @!P0 SYNCS.PHASECHK.TRANS64 P0, [R0+URZ], R3 ;  /* 0x00000003000085a7 */ /* 0x000f2400080010ff */
[----:B----4-:R-:W-:Y:S05]  /*9d40*/  @!P0 BRA `(.L_x_154) ;  /* 0xfffffffc00f08947 */ /* 0x010fea000383ffff */
[----:B------:R-:W-:Y:S05]  /*9d50*/  BRA `(.L_x_155) ;  /* 0xffffff9c005c7947 */ /* 0x000fea000383ffff */
.L_x_69:
[----:B------:R-:W-:-:S07]  /*9d60*/  MOV R0, UR5 ;  /* 0x0000000500007c02 */ /* 0x000fce0008000f00 */
.L_x_156:
[----:B-1----:R1:W2:Y:S02]  /*9d70*/  SYNCS.PHASECHK.TRANS64.TRYWAIT P0, [R0+URZ], R3 ;  /* 0x00000003000075a7 */ /* 0x0022a400080011ff */
[----:B--2---:R-:W-:Y:S05]  /*9d80*/  @!P0 NANOSLEEP.SYNCS 0x989680 ;  /* 0x009896800000895d */ /* 0x004fea0003900000 */
[----:B------:R-:W2:Y:S02]  /*9d90*/  @!P0 SYNCS.PHASECHK.TRANS64 P0, [R0+URZ], R3 ;  /* 0x00000003000085a7 */ /* 0x000ea400080010ff */
[----:B--2---:R-:W-:Y:S05]  /*9da0*/  @!P0 BRA `(.L_x_156) ;  /* 0xfffffffc00f08947 */ /* 0x004fea000383ffff */
[----:B------:R-:W-:Y:S05]  /*9db0*/  BRA `(.L_x_157) ;  /* 0xffffff9c00687947 */ /* 0x000fea000383ffff */
.L_x_70:
[----:B------:R-:W-:-:S07]  /*9dc0*/  MOV R0, UR5 ;  /* 0x0000000500007c02 */ /* 0x000fce0008000f00 */
.L_x_158:
[----:B-1----:R1:W2:Y:S02]  /*9dd0*/  SYNCS.PHASECHK.TRANS64.TRYWAIT P0, [R0+URZ], R3 ;  /* 0x00000003000075a7 */ /* 0x0022a400080011ff */
[----:B--2---:R-:W-:Y:S05]  /*9de0*/  @!P0 NANOSLEEP.SYNCS 0x989680 ;  /* 0x009896800000895d */ /* 0x004fea0003900000 */
[----:B------:R-:W2:Y:S02]  /*9df0*/  @!P0 SYNCS.PHASECHK.TRANS64 P0, [R0+URZ], R3 ;  /* 0x00000003000085a7 */ /* 0x000ea400080010ff */
[----:B--2---:R-:W-:Y:S05]  /*9e00*/  @!P0 BRA `(.L_x_158) ;  /* 0xfffffffc00f08947 */ /* 0x004fea000383ffff */
[----:B------:R-:W-:Y:S05]  /*9e10*/  BRA `(.L_x_159) ;  /* 0xffffff9c00747947 */ /* 0x000fea000383ffff */
.L_x_71:
[----:B------:R-:W-:-:S07]  /*9e20*/  MOV R0, UR4 ;  /* 0x0000000400007c02 */ /* 0x000fce0008000f00 */
.L_x_160:
[----:B-1----:R1:W2:Y:S02]  /*9e30*/  SYNCS.PHASECHK.TRANS64.TRYWAIT P0, [R0+URZ], R3 ;  /* 0x00000003000075a7 */ /* 0x0022a400080011ff */
[----:B--2---:R-:W-:Y:S05]  /*9e40*/  @!P0 NANOSLEEP.SYNCS 0x989680 ;  /* 0x009896800000895d */ /* 0x004fea0003900000 */
[----:B------:R-:W2:Y:S02]  /*9e50*/  @!P0 SYNCS.PHASECHK.TRANS64 P0, [R0+URZ], R3 ;  /* 0x00000003000085a7 */ /* 0x000ea400080010ff */
[----:B--2---:R-:W-:Y:S05]  /*9e60*/  @!P0 BRA `(.L_x_160) ;  /* 0xfffffffc00f08947 */ /* 0x004fea000383ffff */
[----:B------:R-:W-:Y:S05]  /*9e70*/  BRA `(.L_x_161) ;  /* 0xffffff9c00807947 */ /* 0x000fea000383ffff */
.L_x_76:
[----:B--2---:R2:W3:Y:S02]  /*9e80*/  SYNCS.PHASECHK.TRANS64.TRYWAIT P0, [R12+URZ+0xa0], R9 ;  /* 0x0000a0090c0075a7 */ /* 0x0044e400080011ff */
[----:B---3--:R-:W-:Y:S05]  /*9e90*/  @!P0 NANOSLEEP.SYNCS 0x989680 ;  /* 0x009896800000895d */ /* 0x008fea0003900000 */
[----:B------:R-:W3:Y:S02]  /*9ea0*/  @!P0 SYNCS.PHASECHK.TRANS64 P0, [R12+URZ+0xa0], R9 ;  /* 0x0000a0090c0085a7 */ /* 0x000ee400080010ff */
[----:B---3--:R-:W-:Y:S05]  /*9eb0*/  @!P0 BRA `(.L_x_76) ;  /* 0xfffffffc00f08947 */ /* 0x008fea000383ffff */
[----:B------:R-:W-:Y:S05]  /*9ec0*/  BRA `(.L_x_162) ;  /* 0xffffffa000b07947 */ /* 0x000fea000383ffff */
.L_x_79:
[----:B------:R-:W-:Y:S07]  /*9ed0*/  MOV R0, UR21 ;  /* 0x0000001500007c02 */ /* 0x000fee0008000f00 */
.L_x_163:
[----:B--2---:R2:W3:Y:S02]  /*9ee0*/  SYNCS.PHASECHK.TRANS64.TRYWAIT P2, [R0+URZ+0x98], R11 ;  /* 0x0000980b000075a7 */ /* 0x0044e400080411ff */
[----:B---3--:R-:W-:Y:S05]  /*9ef0*/  @!P2 NANOSLEEP.SYNCS 0x989680 ;  /* 0x009896800000a95d */ /* 0x008fea0003900000 */
[----:B------:R-:W3:Y:S02]  /*9f00*/  @!P2 SYNCS.PHASECHK.TRANS64 P2, [R0+URZ+0x98], R11 ;  /* 0x0000980b0000a5a7 */ /* 0x000ee400080410ff */
[----:B---3--:R-:W-:Y:S05]  /*9f10*/  @!P2 BRA `(.L_x_163) ;  /* 0xfffffffc00f0a947 */ /* 0x008fea000383ffff */
[----:B------:R-:W-:Y:S05]  /*9f20*/  BRA `(.L_x_78) ;  /* 0xffffffa800187947 */ /* 0x000fea000383ffff */
.L_x_82:
[----:B--2---:R-:W-:Y:S07]  /*9f30*/  MOV R0, UR21 ;  /* 0x0000001500007c02 */ /* 0x004fee0008000f00 */
.L_x_164:
[----:B--2---:R2:W3:Y:S02]  /*9f40*/  SYNCS.PHASECHK.TRANS64.TRYWAIT P0, [R0+URZ+0x70], R9 ;  /* 0x00007009000075a7 */ /* 0x0044e400080011ff */
[----:B---3--:R-:W-:Y:S05]  /*9f50*/  @!P0 NANOSLEEP.SYNCS 0x989680 ;  /* 0x009896800000895d */ /* 0x008fea0003900000 */
[----:B------:R-:W3:Y:S02]  /*9f60*/  @!P0 SYNCS.PHASECHK.TRANS64 P0, [R0+URZ+0x70], R9 ;  /* 0x00007009000085a7 */ /* 0x000ee400080010ff */
[----:B---3--:R-:W-:Y:S05]  /*9f70*/  @!P0 BRA `(.L_x_164) ;  /* 0xfffffffc00f08947 */ /* 0x008fea000383ffff */
[----:B------:R-:W-:Y:S05]  /*9f80*/  BRA `(.L_x_165) ;  /* 0xffffffa800747947 */ /* 0x000fea000383ffff */
.L_x_83:
[----:B------:R-:W-:Y:S07]  /*9f90*/  MOV R0, UR21 ;  /* 0x0000001500007c02 */ /* 0x000fee0008000f00 */
.L_x_166:
[----:B--2---:R2:W3:Y:S02]  /*9fa0*/  SYNCS.PHASECHK.TRANS64.TRYWAIT P0, [R0+URZ+0x78], R9 ;  /* 0x00007809000075a7 */ /* 0x0044e400080011ff */
[----:B---3--:R-:W-:Y:S05]  /*9fb0*/  @!P0 NANOSLEEP.SYNCS 0x989680 ;  /* 0x009896800000895d */ /* 0x008fea0003900000 */
[----:B------:R-:W3:Y:S02]  /*9fc0*/  @!P0 SYNCS.PHASECHK.TRANS64 P0, [R0+URZ+0x78], R9 ;  /* 0x00007809000085a7 */ /* 0x000ee400080010ff */
[----:B---3--:R-:W-:Y:S05]  /*9fd0*/  @!P0 BRA `(.L_x_166) ;  /* 0xfffffffc00f08947 */ /* 0x008fea000383ffff */
[----:B------:R-:W-:Y:S05]  /*9fe0*/  BRA `(.L_x_167) ;  /* 0xffffffa800ac7947 */ /* 0x000fea000383ffff */
.L_x_84:
[----:B------:R-:W-:Y:S07]  /*9ff0*/  MOV R0, UR21 ;  /* 0x0000001500007c02 */ /* 0x000fee0008000f00 */
.L_x_168:
[----:B--2---:R2:W3:Y:S02]  /*a000*/  SYNCS.PHASECHK.TRANS64.TRYWAIT P0, [R0+URZ+0x80], R9 ;  /* 0x00008009000075a7 */ /* 0x0044e400080011ff */
[----:B---3--:R-:W-:Y:S05]  /*a010*/  @!P0 NANOSLEEP.SYNCS 0x989680 ;  /* 0x009896800000895d */ /* 0x008fea0003900000 */
[----:B------:R-:W3:Y:S02]  /*a020*/  @!P0 SYNCS.PHASECHK.TRANS64 P0, [R0+URZ+0x80], R9 ;  /* 0x00008009000085a7 */ /* 0x000ee400080010ff */
[----:B---3--:R-:W-:Y:S05]  /*a030*/  @!P0 BRA `(.L_x_168) ;  /* 0xfffffffc00f08947 */ /* 0x008fea000383ffff */
[----:B------:R-:W-:Y:S05]  /*a040*/  BRA `(.L_x_169) ;  /* 0xffffffa800f07947 */ /* 0x000fea000383ffff */
.L_x_85:
[----:B------:R-:W-:Y:S07]  /*a050*/  MOV R0, UR21 ;  /* 0x0000001500007c02 */ /* 0x000fee0008000f00 */
.L_x_170:
[----:B--2---:R2:W3:Y:S02]  /*a060*/  SYNCS.PHASECHK.TRANS64.TRYWAIT P0, [R0+URZ+0x88], R9 ;  /* 0x00008809000075a7 */ /* 0x0044e400080011ff */
[----:B---3--:R-:W-:Y:S05]  /*a070*/  @!P0 NANOSLEEP.SYNCS 0x989680 ;  /* 0x009896800000895d */ /* 0x008fea0003900000 */
[----:B------:R-:W3:Y:S02]  /*a080*/  @!P0 SYNCS.PHASECHK.TRANS64 P0, [R0+URZ+0x88], R9 ;  /* 0x00008809000085a7 */ /* 0x000ee400080010ff */
[----:B---3--:R-:W-:Y:S05]  /*a090*/  @!P0 BRA `(.L_x_170) ;  /* 0xfffffffc00f08947 */ /* 0x008fea000383ffff */
[----:B------:R-:W-:Y:S05]  /*a0a0*/  BRA `(.L_x_171) ;  /* 0xffffffac00307947 */ /* 0x000fea000383ffff */
.L_x_87:
[----:B------:R-:W-:-:S07]  /*a0b0*/  MOV R0, UR21 ;  /* 0x0000001500007c02 */ /* 0x000fce0008000f00 */
.L_x_172:
[----:B---3--:R3:W4:Y:S02]  /*a0c0*/  SYNCS.PHASECHK.TRANS64.TRYWAIT P0, [R0+URZ+0x70], R3 ;  /* 0x00007003000075a7 */ /* 0x00872400080011ff */
[----:B----4-:R-:W-:Y:S05]  /*a0d0*/  @!P0 NANOSLEEP.SYNCS 0x989680 ;  /* 0x009896800000895d */ /* 0x010fea0003900000 */
[----:B------:R-:W4:Y:S02]  /*a0e0*/  @!P0 SYNCS.PHASECHK.TRANS64 P0, [R0+URZ+0x70], R3 ;  /* 0x00007003000085a7 */ /* 0x000f2400080010ff */
[----:B----4-:R-:W-:Y:S05]  /*a0f0*/  @!P0 BRA `(.L_x_172) ;  /* 0xfffffffc00f08947 */ /* 0x010fea000383ffff */
[----:B------:R-:W-:Y:S05]  /*a100*/  BRA `(.L_x_173) ;  /* 0xffffffac00a47947 */ /* 0x000fea000383ffff */
.L_x_88:
[----:B---3--:R-:W-:-:S07]  /*a110*/  MOV R0, UR21 ;  /* 0x0000001500007c02 */ /* 0x008fce0008000f00 */
.L_x_174:
[----:B---3--:R3:W4:Y:S02]  /*a120*/  SYNCS.PHASECHK.TRANS64.TRYWAIT P0, [R0+URZ+0x78], R3 ;  /* 0x00007803000075a7 */ /* 0x00872400080011ff */
[----:B----4-:R-:W-:Y:S05]  /*a130*/  @!P0 NANOSLEEP.SYNCS 0x989680 ;  /* 0x009896800000895d */ /* 0x010fea0003900000 */
[----:B------:R-:W4:Y:S02]  /*a140*/  @!P0 SYNCS.PHASECHK.TRANS64 P0, [R0+URZ+0x78], R3 ;  /* 0x00007803000085a7 */ /* 0x000f2400080010ff */
[----:B----4-:R-:W-:Y:S05]  /*a150*/  @!P0 BRA `(.L_x_174) ;  /* 0xfffffffc00f08947 */ /* 0x010fea000383ffff */
[----:B------:R-:W-:Y:S05]  /*a160*/  BRA `(.L_x_175) ;  /* 0xffffffac00947947 */ /* 0x000fea000383ffff */
.L_x_89:
[----:B---3--:R-:W-:-:S07]  /*a170*/  MOV R0, UR21 ;  /* 0x0000001500007c02 */ /* 0x008fce0008000f00 */
.L_x_176:
[----:B---3--:R3:W4:Y:S02]  /*a180*/  SYNCS.PHASECHK.TRANS64.TRYWAIT P0, [R0+URZ+0x80], R3 ;  /* 0x00008003000075a7 */ /* 0x00872400080011ff */
[----:B----4-:R-:W-:Y:S05]  /*a190*/  @!P0 NANOSLEEP.SYNCS 0x989680 ;  /* 0x009896800000895d */ /* 0x010fea0003900000 */
[----:B------:R-:W4:Y:S02]  /*a1a0*/  @!P0 SYNCS.PHASECHK.TRANS64 P0, [R0+URZ+0x80], R3 ;  /* 0x00008003000085a7 */ /* 0x000f2400080010ff */
[----:B----4-:R-:W-:Y:S05]  /*a1b0*/  @!P0 BRA `(.L_x_176) ;  /* 0xfffffffc00f08947 */ /* 0x010fea000383ffff */
[----:B------:R-:W-:Y:S05]  /*a1c0*/  BRA `(.L_x_177) ;  /* 0xffffffac00847947 */ /* 0x000fea000383ffff */
.L_x_91:
[----:B-1----:R1:W2:Y:S02]  /*a1d0*/  SYNCS.PHASECHK.TRANS64.TRYWAIT P0, [R3+URZ+0xa0], R0 ;  /* 0x0000a000030075a7 */ /* 0x0022a400080011ff */
[----:B--2---:R-:W-:Y:S05]  /*a1e0*/  @!P0 NANOSLEEP.SYNCS 0x989680 ;  /* 0x009896800000895d */ /* 0x004fea0003900000 */
[----:B------:R-:W2:Y:S02]  /*a1f0*/  @!P0 SYNCS.PHASECHK.TRANS64 P0, [R3+URZ+0xa0], R0 ;  /* 0x0000a000030085a7 */ /* 0x000ea400080010ff */
[----:B--2---:R-:W-:Y:S05]  /*a200*/  @!P0 BRA `(.L_x_91) ;  /* 0xfffffffc00f08947 */ /* 0x004fea000383ffff */
[----:B------:R-:W-:Y:S05]  /*a210*/  BRA `(.L_x_178) ;  /* 0xffffffb000547947 */ /* 0x000fea000383ffff */
.L_x_102:
[----:B--2---:R2:W1:Y:S02]  /*a220*/  SYNCS.PHASECHK.TRANS64.TRYWAIT P1, [R2+URZ+0x50], R3 ;  /* 0x00005003020075a7 */ /* 0x00446400080211ff */
[----:B-1----:R-:W-:Y:S05]  /*a230*/  @!P1 NANOSLEEP.SYNCS 0x989680 ;  /* 0x009896800000995d */ /* 0x002fea0003900000 */
[----:B------:R-:W1:Y:S02]  /*a240*/  @!P1 SYNCS.PHASECHK.TRANS64 P1, [R2+URZ+0x50], R3 ;  /* 0x00005003020095a7 */ /* 0x000e6400080210ff */
[----:B-1----:R-:W-:Y:S05]  /*a250*/  @!P1 BRA `(.L_x_102) ;  /* 0xfffffffc00f09947 */ /* 0x002fea000383ffff */
[----:B------:R-:W-:Y:S05]  /*a260*/  BRA `(.L_x_101) ;  /* 0xffffffbc00cc7947 */ /* 0x000fea000383ffff */
.L_x_104:
[----:B--2---:R2:W4:Y:S02]  /*a270*/  SYNCS.PHASECHK.TRANS64.TRYWAIT P0, [R71+URZ+0xc0], R4 ;  /* 0x0000c004470075a7 */ /* 0x00452400080011ff */
[----:B----4-:R-:W-:Y:S05]  /*a280*/  @!P0 NANOSLEEP.SYNCS 0x989680 ;  /* 0x009896800000895d */ /* 0x010fea0003900000 */
[----:B------:R-:W4:Y:S02]  /*a290*/  @!P0 SYNCS.PHASECHK.TRANS64 P0, [R71+URZ+0xc0], R4 ;  /* 0x0000c004470085a7 */ /* 0x000f2400080010ff */
[----:B----4-:R-:W-:Y:S05]  /*a2a0*/  @!P0 BRA `(.L_x_104) ;  /* 0xfffffffc00f08947 */ /* 0x010fea000383ffff */
[----:B------:R-:W-:Y:S05]  /*a2b0*/  BRA `(.L_x_103) ;  /* 0xffffffc0001c7947 */ /* 0x000fea000383ffff */
.L_x_112:
[----:B---3--:R3:W4:Y:S02]  /*a2c0*/  SYNCS.PHASECHK.TRANS64.TRYWAIT P0, [R112+URZ+0x50], R3 ;  /* 0x00005003700075a7 */ /* 0x00872400080011ff */
[----:B----4-:R-:W-:Y:S05]  /*a2d0*/  @!P0 NANOSLEEP.SYNCS 0x989680 ;  /* 0x009896800000895d */ /* 0x010fea0003900000 */
[----:B------:R-:W4:Y:S02]  /*a2e0*/  @!P0 SYNCS.PHASECHK.TRANS64 P0, [R112+URZ+0x50], R3 ;  /* 0x00005003700085a7 */ /* 0x000f2400080010ff */
[----:B----4-:R-:W-:Y:S05]  /*a2f0*/  @!P0 BRA `(.L_x_112) ;  /* 0xfffffffc00f08947 */ /* 0x010fea000383ffff */
[----:B------:R-:W-:Y:S05]  /*a300*/  BRA `(.L_x_111) ;  /* 0xffffffcc00107947 */ /* 0x000fea000383ffff */
.L_x_120:
[----:B---3--:R3:W4:Y:S02]  /*a310*/  SYNCS.PHASECHK.TRANS64.TRYWAIT P0, [R112+URZ+0x50], R5 ;  /* 0x00005005700075a7 */ /* 0x00872400080011ff */
[----:B----4-:R-:W-:Y:S05]  /*a320*/  @!P0 NANOSLEEP.SYNCS 0x989680 ;  /* 0x009896800000895d */ /* 0x010fea0003900000 */
[----:B------:R-:W4:Y:S02]  /*a330*/  @!P0 SYNCS.PHASECHK.TRANS64 P0, [R112+URZ+0x50], R5 ;  /* 0x00005005700085a7 */ /* 0x000f2400080010ff */
[----:B----4-:R-:W-:Y:S05]  /*a340*/  @!P0 BRA `(.L_x_120) ;  /* 0xfffffffc00f08947 */ /* 0x010fea000383ffff */
[----:B------:R-:W-:Y:S05]  /*a350*/  BRA `(.L_x_119) ;  /* 0xffffffd800507947 */ /* 0x000fea000383ffff */
.L_x_128:
[----:B---3--:R3:W4:Y:S02]  /*a360*/  SYNCS.PHASECHK.TRANS64.TRYWAIT P0, [R102+URZ+0x50], R3 ;  /* 0x00005003660075a7 */ /* 0x00872400080011ff */
[----:B----4-:R-:W-:Y:S05]  /*a370*/  @!P0 NANOSLEEP.SYNCS 0x989680 ;  /* 0x009896800000895d */ /* 0x010fea0003900000 */
[----:B------:R-:W4:Y:S02]  /*a380*/  @!P0 SYNCS.PHASECHK.TRANS64 P0, [R102+URZ+0x50], R3 ;  /* 0x00005003660085a7 */ /* 0x000f2400080010ff */
[----:B----4-:R-:W-:Y:S05]  /*a390*/  @!P0 BRA `(.L_x_128) ;  /* 0xfffffffc00f08947 */ /* 0x010fea000383ffff */
[----:B------:R-:W-:Y:S05]  /*a3a0*/  BRA `(.L_x_127) ;  /* 0xffffffe4009c7947 */ /* 0x000fea000383ffff */
        .weak           $__internal_0_$__cuda_sm10x_tcgen05_guardrail_trap_col_being_dealloced_not_returned_by_alloc
        .type           $__internal_0_$__cuda_sm10x_tcgen05_guardrail_trap_col_being_dealloced_not_returned_by_alloc,@function
        .size           $__internal_0_$__cuda_sm10x_tcgen05_guardrail_trap_col_being_dealloced_not_returned_by_alloc,($__internal_1_$__cuda_sm10x_tcgen05_guardrail_trap_phase_invalid_during_alloc - $__internal_0_$__cuda_sm10x_tcgen05_guardrail_trap_col_being_dealloced_not_returned_by_alloc)
$__internal_0_$__cuda_sm10x_tcgen05_guardrail_trap_col_being_dealloced_not_returned_by_alloc:
[----:B------:R-:W-:Y:S05]  /*a3b0*/  BPT.TRAP 0x1 ;  /* 0x000000040000795c */ /* 0x000fea0000300000 */
[----:B------:R-:W-:-:S04]  /*a3c0*/  HFMA2 R3, -RZ, RZ, 0, 0 ;  /* 0x00000000ff037431 */ /* 0x000fc800000001ff */
[----:B------:R-:W-:Y:S05]  /*a3d0*/  RET.REL.NODEC R2 `(_ZN7cutlass13device_kernelINS_4gemm6kernel13GemmUniversalIN4cute5tupleIJiiiiEEENS1_10collective13CollectiveMmaINS1_35MainloopSm100TmaUmmaWarpSpecializedILi5ELi2ELi4ENS5_IJNS4_1CILi1EEENSA_ILi2EEESB_EEEEENS5_IJNSA_ILi64EEENSA_ILi256EEENSA_ILi128EEEEEENS_12float_e4m3_tENS5_IJlSB_lEEESJ_SK_NS4_8TiledMMAINS4_8MMA_AtomIJNS4_10MMA_TraitsINS4_19SM100_MMA_F8F6F4_SSEJSJ_SJ_fSF_SG_NS4_17integral_constantINS4_4UMMA5MajorELSR_0EEESS_NSP_INSQ_7ScaleInELST_0EEESU_EEEEEENS4_6LayoutINS5_IJSB_SB_SB_EEENS5_IJNSA_ILi0EEESZ_SZ_EEEEENS5_IJNS4_10UnderscoreES12_S12_EEEEENS4_23SM90_TMA_LOAD_MULTICASTENS4_14ComposedLayoutINS4_7SwizzleILi3ELi4ELi3EEENS4_18smem_ptr_flag_bitsILi8EEENSX_INS5_IJNSA_ILi8EEESH_EEENS5_IJSH_SB_EEEEEEEvNS4_8identityENS4_13SM90_TMA_LOADES1F_vS1G_EENS_8epilogue10collective18CollectiveEpilogueINS1J_23Sm100TmaWarpSpecializedILi4ELi2ELi32ELb0ELb0EEEJSI_NS5_IJNSX_ISF_SB_EES1O_EEESJ_SK_SJ_SK_NS1J_6fusion15FusionCallbacksIS1N_NS1Q_17LinearCombinationISJ_fSJ_fLNS_15FloatRoundStyleE2EEESI_S1P_JEEENS4_5SM1004TMEM4LOAD26SM100_TMEM_LOAD_16dp32b32xES1H_NS16_INS17_ILi2ELi4ELi3EEES1A_NSX_INS5_IJS1B_SF_EEENS5_IJSF_SB_EEEEEEENS4_39AutoVectorizingCopyWithAssumedAlignmentILi128EEENS4_14SM90_TMA_STOREES24_S26_S26_EEEvvEEEEvNT_6ParamsE) ;  /* 0xffffff5c02087950 */ /* 0x000fea0003c3ffff */
        .weak           $__internal_1_$__cuda_sm10x_tcgen05_guardrail_trap_phase_invalid_during_alloc
        .type           $__internal_1_$__cuda_sm10x_tcgen05_guardrail_trap_phase_invalid_during_alloc,@function
        .size           $__internal_1_$__cuda_sm10x_tcgen05_guardrail_trap_phase_invalid_during_alloc,($__internal_2_$__cuda_sm10x_tcgen05_guardrail_trap_unallocated_columns_being_dealloced - $__internal_1_$__cuda_sm10x_tcgen05_guardrail_trap_phase_invalid_during_alloc)
$__internal_1_$__cuda_sm10x_tcgen05_guardrail_trap_phase_invalid_during_alloc:
[----:B------:R-:W-:Y:S05]  /*a3e0*/  BPT.TRAP 0x1 ;  /* 0x000000040000795c */ /* 0x000fea0000300000 */
[----:B------:R-:W-:-:S04]  /*a3f0*/  MOV R5, 0x0 ;  /* 0x0000000000057802 */ /* 0x000fc80000000f00 */
[----:B------:R-:W-:Y:S05]  /*a400*/  RET.REL.NODEC R4 `(_ZN7cutlass13device_kernelINS_4gemm6kernel13GemmUniversalIN4cute5tupleIJiiiiEEENS1_10collective13CollectiveMmaINS1_35MainloopSm100TmaUmmaWarpSpecializedILi5ELi2ELi4ENS5_IJNS4_1CILi1EEENSA_ILi2EEESB_EEEEENS5_IJNSA_ILi64EEENSA_ILi256EEENSA_ILi128EEEEEENS_12float_e4m3_tENS5_IJlSB_lEEESJ_SK_NS4_8TiledMMAINS4_8MMA_AtomIJNS4_10MMA_TraitsINS4_19SM100_MMA_F8F6F4_SSEJSJ_SJ_fSF_SG_NS4_17integral_constantINS4_4UMMA5MajorELSR_0EEESS_NSP_INSQ_7ScaleInELST_0EEESU_EEEEEENS4_6LayoutINS5_IJSB_SB_SB_EEENS5_IJNSA_ILi0EEESZ_SZ_EEEEENS5_IJNS4_10UnderscoreES12_S12_EEEEENS4_23SM90_TMA_LOAD_MULTICASTENS4_14ComposedLayoutINS4_7SwizzleILi3ELi4ELi3EEENS4_18smem_ptr_flag_bitsILi8EEENSX_INS5_IJNSA_ILi8EEESH_EEENS5_IJSH_SB_EEEEEEEvNS4_8identityENS4_13SM90_TMA_LOADES1F_vS1G_EENS_8epilogue10collective18CollectiveEpilogueINS1J_23Sm100TmaWarpSpecializedILi4ELi2ELi32ELb0ELb0EEEJSI_NS5_IJNSX_ISF_SB_EES1O_EEESJ_SK_SJ_SK_NS1J_6fusion15FusionCallbacksIS1N_NS1Q_17LinearCombinationISJ_fSJ_fLNS_15FloatRoundStyleE2EEESI_S1P_JEEENS4_5SM1004TMEM4LOAD26SM100_TMEM_LOAD_16dp32b32xES1H_NS16_INS17_ILi2ELi4ELi3EEES1A_NSX_INS5_IJS1B_SF_EEENS5_IJSF_SB_EEEEEEENS4_39AutoVectorizingCopyWithAssumedAlignmentILi128EEENS4_14SM90_TMA_STOREES24_S26_S26_EEEvvEEEEvNT_6ParamsE) ;  /* 0xffffff5804fc7950 */ /* 0x000fea0003c3ffff */
        .weak           $__internal_2_$__cuda_sm10x_tcgen05_guardrail_trap_unallocated_columns_being_dealloced
        .type           $__internal_2_$__cuda_sm10x_tcgen05_guardrail_trap_unallocated_columns_being_dealloced,@function
        .size           $__internal_2_$__cuda_sm10x_tcgen05_guardrail_trap_unallocated_columns_being_dealloced,(.L_x_180 - $__internal_2_$__cuda_sm10x_tcgen05_guardrail_trap_unallocated_columns_being_dealloced)
$__internal_2_$__cuda_sm10x_tcgen05_guardrail_trap_unallocated_columns_being_dealloced:
[----:B------:R-:W-:Y:S05]  /*a410*/  BPT.TRAP 0x1 ;  /* 0x000000040000795c */ /* 0x000fea0000300000 */
[----:B------:R-:W-:-:S04]  /*a420*/  HFMA2 R3, -RZ, RZ, 0, 0 ;  /* 0x00000000ff037431 */ /* 0x000fc800000001ff */
[----:B------:R-:W-:Y:S05]  /*a430*/  RET.REL.NODEC R2 `(_ZN7cutlass13device_kernelINS_4gemm6kernel13GemmUniversalIN4cute5tupleIJiiiiEEENS1_10collective13CollectiveMmaINS1_35MainloopSm100TmaUmmaWarpSpecializedILi5ELi2ELi4ENS5_IJNS4_1CILi1EEENSA_ILi2EEESB_EEEEENS5_IJNSA_ILi64EEENSA_ILi256EEENSA_ILi128EEEEEENS_12float_e4m3_tENS5_IJlSB_lEEESJ_SK_NS4_8TiledMMAINS4_8MMA_AtomIJNS4_10MMA_TraitsINS4_19SM100_MMA_F8F6F4_SSEJSJ_SJ_fSF_SG_NS4_17integral_constantINS4_4UMMA5MajorELSR_0EEESS_NSP_INSQ_7ScaleInELST_0EEESU_EEEEEENS4_6LayoutINS5_IJSB_SB_SB_EEENS5_IJNSA_ILi0EEESZ_SZ_EEEEENS5_IJNS4_10UnderscoreES12_S12_EEEEENS4_23SM90_TMA_LOAD_MULTICASTENS4_14ComposedLayoutINS4_7SwizzleILi3ELi4ELi3EEENS4_18smem_ptr_flag_bitsILi8EEENSX_INS5_IJNSA_ILi8EEESH_EEENS5_IJSH_SB_EEEEEEEvNS4_8identityENS4_13SM90_TMA_LOADES1F_vS1G_EENS_8epilogue10collective18CollectiveEpilogueINS1J_23Sm100TmaWarpSpecializedILi4ELi2ELi32ELb0ELb0EEEJSI_NS5_IJNSX_ISF_SB_EES1O_EEESJ_SK_SJ_SK_NS1J_6fusion15FusionCallbacksIS1N_NS1Q_17LinearCombinationISJ_fSJ_fLNS_15FloatRoundStyleE2EEESI_S1P_JEEENS4_5SM1004TMEM4LOAD26SM100_TMEM_LOAD_16dp32b32xES1H_NS16_INS17_ILi2ELi4ELi3EEES1A_NSX_INS5_IJS1B_SF_EEENS5_IJSF_SB_EEEEEEENS4_39AutoVectorizingCopyWithAssumedAlignmentILi128EEENS4_14SM90_TMA_STOREES24_S26_S26_EEEvvEEEEvNT_6ParamsE) ;  /* 0xffffff5802f07950 */ /* 0x000fea0003c3ffff */
.L_x_179:
[----:B------:R-:W-:-:S00]  /*a440*/  BRA `(.L_x_179) ;  /* 0xfffffffc00fc7947 */ /* 0x000fc0000383ffff */
[----:B------:R-:W-:-:S00]  /*a450*/  NOP ;  /* 0x0000000000007918 */ /* 0x000fc00000000000 */
        /* <DEDUP_REMOVED lines=10> */
.L_x_180:


//--------------------- .nv.global.init           --------------------------
	.section	.nv.global.init,"aw",@progbits
.nv.global.init:
	.type		$str$27,@object
	.size		$str$27,($str$28 - $str$27)
$str$27:
        /*0000*/ 	.byte	0x28, 0x61, 0x64, 0x64, 0x72, 0x65, 0x73, 0x73, 0x20, 0x26, 0x20, 0x6d, 0x61, 0x73, 0x6b, 0x29
        /*0010*/ 	.byte	0x20, 0x3d, 0x3d, 0x20, 0x30, 0x00
	.type		$str$28,@object
	.size		$str$28,($str$26 - $str$28)
$str$28:
        /*0016*/ 	.byte	0x2f, 0x74, 0x6d, 0x70, 0x2f, 0x63, 0x75, 0x74, 0x6c, 0x61, 0x73, 0x73, 0x5f, 0x73, 0x77, 0x65
        /*0026*/ 	.byte	0x65, 0x70, 0x5f, 0x73, 0x72, 0x63, 0x2f, 0x69, 0x6e, 0x63, 0x6c, 0x75, 0x64, 0x65, 0x2f, 0x63
        /*0036*/ 	.byte	0x75, 0x74, 0x65, 0x2f, 0x70, 0x6f, 0x69, 0x6e, 0x74, 0x65, 0x72, 0x5f, 0x66, 0x6c, 0x61, 0x67
        /*0046*/ 	.byte	0x67, 0x65, 0x64, 0x2e, 0x68, 0x70, 0x70, 0x00
	.type		$str$26,@object
	.size		$str$26,($str$25 - $str$26)
$str$26:
        /*004e*/ 	.byte	0x2f, 0x74, 0x6d, 0x70, 0x2f, 0x63, 0x75, 0x74, 0x6c, 0x61, 0x73, 0x73, 0x5f, 0x73, 0x77, 0x65
        /*005e*/ 	.byte	0x65, 0x70, 0x5f, 0x73, 0x72, 0x63, 0x2f, 0x69, 0x6e, 0x63, 0x6c, 0x75, 0x64, 0x65, 0x2f, 0x63
        /*006e*/ 	.byte	0x75, 0x74, 0x65, 0x2f, 0x61, 0x74, 0x6f, 0x6d, 0x2f, 0x63, 0x6f, 0x70, 0x79, 0x5f, 0x74, 0x72
        /*007e*/ 	.byte	0x61, 0x69, 0x74, 0x73, 0x5f, 0x73, 0x6d, 0x31, 0x30, 0x30, 0x2e, 0x68, 0x70, 0x70, 0x00
	.type		$str$25,@object
	.size		$str$25,(__unnamed_1 - $str$25)
$str$25:
        /*008d*/ 	.byte	0x28, 0x28, 0x75, 0x69, 0x6e, 0x74, 0x33, 0x32, 0x5f, 0x74, 0x28, 0x74, 0x68, 0x72, 0x65, 0x61
        /*009d*/ 	.byte	0x64, 0x49, 0x64, 0x78, 0x2e, 0x78, 0x29, 0x20, 0x2f, 0x20, 0x33, 0x32, 0x29, 0x20, 0x25, 0x20
        /*00ad*/ 	.byte	0x34, 0x29, 0x20, 0x3d, 0x3d, 0x20, 0x28, 0x28, 0x28, 0x74, 0x6d, 0x65, 0x6d, 0x5f, 0x61, 0x64
        /*00bd*/ 	.byte	0x64, 0x72, 0x20, 0x3e, 0x3e, 0x20, 0x31, 0x36, 0x29, 0x20, 0x2f, 0x20, 0x33, 0x32, 0x29, 0x20
        /*00cd*/ 	.byte	0x25, 0x20, 0x34, 0x29, 0x00
	.type		__unnamed_1,@object
	.size		__unnamed_1,(__unnamed_2 - __unnamed_1)
__unnamed_1:
        /*00d2*/ 	.byte	0x61, 0x75, 0x74, 0x6f, 0x20, 0x63, 0x75, 0x74, 0x65, 0x3a, 0x3a, 0x61, 0x73, 0x5f, 0x70, 0x6f
        /* <DEDUP_REMOVED lines=24> */
        /*0262*/ 	.byte	0x3c, 0x34, 0x30, 0x39, 0x36, 0x3e, 0x3e, 0x3e, 0x3e, 0x5d, 0x00
	.type		__unnamed_2,@object
	.size		__unnamed_2,(__unnamed_3 - __unnamed_2)
__unnamed_2:
        /* <DEDUP_REMOVED lines=26> */
	.type		__unnamed_3,@object
	.size		__unnamed_3,(.L_3 - __unnamed_3)
__unnamed_3:
        /* <DEDUP_REMOVED lines=40> */
        /*0688*/ 	.byte	0x74, 0x65, 0x3a, 0x3a, 0x43, 0x3c, 0x30, 0x3e, 0x3e, 0x3e, 0x3e, 0x5d, 0x00
.L_3:


//--------------------- .nv.shared._ZN7cutlass13device_kernelINS_4gemm6kernel13GemmUniversalIN4cute5tupleIJiiiiEEENS1_10collective13CollectiveMmaINS1_35MainloopSm100TmaUmmaWarpSpecializedILi5ELi2ELi4ENS5_IJNS4_1CILi1EEENSA_ILi2EEESB_EEEEENS5_IJNSA_ILi64EEENSA_ILi256EEENSA_ILi128EEEEEENS_12float_e4m3_tENS5_IJlSB_lEEESJ_SK_NS4_8TiledMMAINS4_8MMA_AtomIJNS4_10MMA_TraitsINS4_19SM100_MMA_F8F6F4_SSEJSJ_SJ_fSF_SG_NS4_17integral_constantINS4_4UMMA5MajorELSR_0EEESS_NSP_INSQ_7ScaleInELST_0EEESU_EEEEEENS4_6LayoutINS5_IJSB_SB_SB_EEENS5_IJNSA_ILi0EEESZ_SZ_EEEEENS5_IJNS4_10UnderscoreES12_S12_EEEEENS4_23SM90_TMA_LOAD_MULTICASTENS4_14ComposedLayoutINS4_7SwizzleILi3ELi4ELi3EEENS4_18smem_ptr_flag_bitsILi8EEENSX_INS5_IJNSA_ILi8EEESH_EEENS5_IJSH_SB_EEEEEEEvNS4_8identityENS4_13SM90_TMA_LOADES1F_vS1G_EENS_8epilogue10collective18CollectiveEpilogueINS1J_23Sm100TmaWarpSpecializedILi4ELi2ELi32ELb0ELb0EEEJSI_NS5_IJNSX_ISF_SB_EES1O_EEESJ_SK_SJ_SK_NS1J_6fusion15FusionCallbacksIS1N_NS1Q_17LinearCombinationISJ_fSJ_fLNS_15FloatRoundStyleE2EEESI_S1P_JEEENS4_5SM1004TMEM4LOAD26SM100_TMEM_LOAD_16dp32b32xES1H_NS16_INS17_ILi2ELi4ELi3EEES1A_NSX_INS5_IJS1B_SF_EEENS5_IJSF_SB_EEEEEEENS4_39AutoVectorizingCopyWithAssumedAlignmentILi128EEENS4_14SM90_TMA_STOREES24_S26_S26_EEEvvEEEEvNT_6ParamsE --------------------------
	.section	.nv.shared._ZN7cutlass13device_kernelINS_4gemm6kernel13GemmUniversalIN4cute5tupleIJiiiiEEENS1_10collective13CollectiveMmaINS1_35MainloopSm100TmaUmmaWarpSpecializedILi5ELi2ELi4ENS5_IJNS4_1CILi1EEENSA_ILi2EEESB_EEEEENS5_IJNSA_ILi64EEENSA_ILi256EEENSA_ILi128EEEEEENS_12float_e4m3_tENS5_IJlSB_lEEESJ_SK_NS4_8TiledMMAINS4_8MMA_AtomIJNS4_10MMA_TraitsINS4_19SM100_MMA_F8F6F4_SSEJSJ_SJ_fSF_SG_NS4_17integral_constantINS4_4UMMA5MajorELSR_0EEESS_NSP_INSQ_7ScaleInELST_0EEESU_EEEEEENS4_6LayoutINS5_IJSB_SB_SB_EEENS5_IJNSA_ILi0EEESZ_SZ_EEEEENS5_IJNS4_10UnderscoreES12_S12_EEEEENS4_23SM90_TMA_LOAD_MULTICASTENS4_14ComposedLayoutINS4_7SwizzleILi3ELi4ELi3EEENS4_18smem_ptr_flag_bitsILi8EEENSX_INS5_IJNSA_ILi8EEESH_EEENS5_IJSH_SB_EEEEEEEvNS4_8identityENS4_13SM90_TMA_LOADES1F_vS1G_EENS_8epilogue10collective18CollectiveEpilogueINS1J_23Sm100TmaWarpSpecializedILi4ELi2ELi32ELb0ELb0EEEJSI_NS5_IJNSX_ISF_SB_EES1O_EEESJ_SK_SJ_SK_NS1J_6fusion15FusionCallbacksIS1N_NS1Q_17LinearCombinationISJ_fSJ_fLNS_15FloatRoundStyleE2EEESI_S1P_JEEENS4_5SM1004TMEM4LOAD26SM100_TMEM_LOAD_16dp32b32xES1H_NS16_INS17_ILi2ELi4ELi3EEES1A_NSX_INS5_IJS1B_SF_EEENS5_IJSF_SB_EEEEEEENS4_39AutoVectorizingCopyWithAssumedAlignmentILi128EEENS4_14SM90_TMA_STOREES24_S26_S26_EEEvvEEEEvNT_6ParamsE,"aw",@nobits
	.sectionflags	@""
	.align	16
	.zero		1024


//--------------------- .nv.shared.reserved.0     --------------------------
	.section	.nv.shared.reserved.0,"aw",@nobits
	.weak		__nv_reservedSMEM_offset_0_alias
	.size		__nv_reservedSMEM_offset_0_alias, 0, 64
	.other		__nv_reservedSMEM_offset_0_alias,@"STO_CUDA_RESERVED_SHARED STV_DEFAULT"
__nv_reservedSMEM_offset_0_alias:
	.zero		0
.nv.shared.reserved.0:
	.zero		64
	.weak		__nv_reservedSMEM_tcgen05_partition
	.type		__nv_reservedSMEM_tcgen05_partition,@object
	.size		__nv_reservedSMEM_tcgen05_partition,(.L_0 - __nv_reservedSMEM_tcgen05_partition)
__nv_reservedSMEM_tcgen05_partition:
	.zero		32
.L_0:


//--------------------- .nv.global                --------------------------
	.section	.nv.global,"aw",@nobits
.nv.global:
	.type		_ZN39_INTERNAL_cf824315_4_k_cu_8bddfa59_80594cute1_E,@object
	.size		_ZN39_INTERNAL_cf824315_4_k_cu_8bddfa59_80594cute1_E,(_ZN39_INTERNAL_cf824315_4_k_cu_8bddfa59_80594cuda3std3__45__cpo6cbeginE - _ZN39_INTERNAL_cf824315_4_k_cu_8bddfa59_80594cute1_E)
_ZN39_INTERNAL_cf824315_4_k_cu_8bddfa59_80594cute1_E:
	.zero		1
	.type		_ZN39_INTERNAL_cf824315_4_k_cu_8bddfa59_80594cuda3std3__45__cpo6cbeginE,@object
	.size		_ZN39_INTERNAL_cf824315_4_k_cu_8bddfa59_80594cuda3std3__45__cpo6cbeginE,(_ZN39_INTERNAL_cf824315_4_k_cu_8bddfa59_80594cuda3std3__48in_placeE - _ZN39_INTERNAL_cf824315_4_k_cu_8bddfa59_80594cuda3std3__45__cpo6cbeginE)
_ZN39_INTERNAL_cf824315_4_k_cu_8bddfa59_80594cuda3std3__45__cpo6cbeginE:
	.zero		1
	.type		_ZN39_INTERNAL_cf824315_4_k_cu_8bddfa59_80594cuda3std3__48in_placeE,@object
	.size		_ZN39_INTERNAL_cf824315_4_k_cu_8bddfa59_80594cuda3std3__48in_placeE,(_ZN39_INTERNAL_cf824315_4_k_cu_8bddfa59_80594cuda3std6ranges3__45__cpo9iter_moveE - _ZN39_INTERNAL_cf824315_4_k_cu_8bddfa59_80594cuda3std3__48in_placeE)
_ZN39_INTERNAL_cf824315_4_k_cu_8bddfa59_80594cuda3std3__48in_placeE:
	.zero		1
	.type		_ZN39_INTERNAL_cf824315_4_k_cu_8bddfa59_80594cuda3std6ranges3__45__cpo9iter_moveE,@object
	.size		_ZN39_INTERNAL_cf824315_4_k_cu_8bddfa59_80594cuda3std6ranges3__45__cpo9iter_moveE,(_ZN39_INTERNAL_cf824315_4_k_cu_8bddfa59_80594cuda3std3__45__cpo5beginE - _ZN39_INTERNAL_cf824315_4_k_cu_8bddfa59_80594cuda3std6ranges3__45__cpo9iter_moveE)
_ZN39_INTERNAL_cf824315_4_k_cu_8bddfa59_80594cuda3std6ranges3__45__cpo9iter_moveE:
	.zero		1
	.type		_ZN39_INTERNAL_cf824315_4_k_cu_8bddfa59_80594cuda3std3__45__cpo5beginE,@object
	.size		_ZN39_INTERNAL_cf824315_4_k_cu_8bddfa59_80594cuda3std3__45__cpo5beginE,(_ZN39_INTERNAL_cf824315_4_k_cu_8bddfa59_80594cuda3std3__441_GLOBAL__N__cf824315_4_k_cu_8bddfa59_80596ignoreE - _ZN39_INTERNAL_cf824315_4_k_cu_8bddfa59_80594cuda3std3__45__cpo5beginE)
_ZN39_INTERNAL_cf824315_4_k_cu_8bddfa59_80594cuda3std3__45__cpo5beginE:
	.zero		1
	.type		_ZN39_INTERNAL_cf824315_4_k_cu_8bddfa59_80594cuda3std3__441_GLOBAL__N__cf824315_4_k_cu_8bddfa59_80596ignoreE,@object
	.size		_ZN39_INTERNAL_cf824315_4_k_cu_8bddfa59_80594cuda3std3__441_GLOBAL__N__cf824315_4_k_cu_8bddfa59_80596ignoreE,(_ZN39_INTERNAL_cf824315_4_k_cu_8bddfa59_80594cute7productE - _ZN39_INTERNAL_cf824315_4_k_cu_8bddfa59_80594cuda3std3__441_GLOBAL__N__cf824315_4_k_cu_8bddfa59_80596ignoreE)
_ZN39_INTERNAL_cf824315_4_k_cu_8bddfa59_80594cuda3std3__441_GLOBAL__N__cf824315_4_k_cu_8bddfa59_80596ignoreE:
	.zero		1
	.type		_ZN39_INTERNAL_cf824315_4_k_cu_8bddfa59_80594cute7productE,@object
	.size		_ZN39_INTERNAL_cf824315_4_k_cu_8bddfa59_80594cute7productE,(_ZN39_INTERNAL_cf824315_4_k_cu_8bddfa59_80594cuda3std3__45__cpo3endE - _ZN39_INTERNAL_cf824315_4_k_cu_8bddfa59_80594cute7productE)
_ZN39_INTERNAL_cf824315_4_k_cu_8bddfa59_80594cute7productE:
	.zero		1
	.type		_ZN39_INTERNAL_cf824315_4_k_cu_8bddfa59_80594cuda3std3__45__cpo3endE,@object
	.size		_ZN39_INTERNAL_cf824315_4_k_cu_8bddfa59_80594cuda3std3__45__cpo3endE,(_ZN39_INTERNAL_cf824315_4_k_cu_8bddfa59_80594cuda3std3__419piecewise_constructE - _ZN39_INTERNAL_cf824315_4_k_cu_8bddfa59_80594cuda3std3__45__cpo3endE)
_ZN39_INTERNAL_cf824315_4_k_cu_8bddfa59_80594cuda3std3__45__cpo3endE:
	.zero		1
	.type		_ZN39_INTERNAL_cf824315_4_k_cu_8bddfa59_80594cuda3std3__419piecewise_constructE,@object
	.size		_ZN39_INTERNAL_cf824315_4_k_cu_8bddfa59_80594cuda3std3__419piecewise_constructE,(_ZN39_INTERNAL_cf824315_4_k_cu_8bddfa59_80594cuda3std3__45__cpo4cendE - _ZN39_INTERNAL_cf824315_4_k_cu_8bddfa59_80594cuda3std3__419piecewise_constructE)
_ZN39_INTERNAL_cf824315_4_k_cu_8bddfa59_80594cuda3std3__419piecewise_constructE:
	.zero		1
	.type		_ZN39_INTERNAL_cf824315_4_k_cu_8bddfa59_80594cuda3std3__45__cpo4cendE,@object
	.size		_ZN39_INTERNAL_cf824315_4_k_cu_8bddfa59_80594cuda3std3__45__cpo4cendE,(_ZN39_INTERNAL_cf824315_4_k_cu_8bddfa59_80594cuda3std6ranges3__45__cpo4swapE - _ZN39_INTERNAL_cf824315_4_k_cu_8bddfa59_80594cuda3std3__45__cpo4cendE)
_ZN39_INTERNAL_cf824315_4_k_cu_8bddfa59_80594cuda3std3__45__cpo4cendE:
	.zero		1
	.type		_ZN39_INTERNAL_cf824315_4_k_cu_8bddfa59_80594cuda3std6ranges3__45__cpo4swapE,@object
	.size		_ZN39_INTERNAL_cf824315_4_k_cu_8bddfa59_80594cuda3std6ranges3__45__cpo4swapE,(.L_11 - _ZN39_INTERNAL_cf824315_4_k_cu_8bddfa59_80594cuda3std6ranges3__45__cpo4swapE)
_ZN39_INTERNAL_cf824315_4_k_cu_8bddfa59_80594cuda3std6ranges3__45__cpo4swapE:
	.zero		1
.L_11:


//--------------------- .nv.constant0._ZN7cutlass13device_kernelINS_4gemm6kernel13GemmUniversalIN4cute5tupleIJiiiiEEENS1_10collective13CollectiveMmaINS1_35MainloopSm100TmaUmmaWarpSpecializedILi5ELi2ELi4ENS5_IJNS4_1CILi1EEENSA_ILi2EEESB_EEEEENS5_IJNSA_ILi64EEENSA_ILi256EEENSA_ILi128EEEEEENS_12float_e4m3_tENS5_IJlSB_lEEESJ_SK_NS4_8TiledMMAINS4_8MMA_AtomIJNS4_10MMA_TraitsINS4_19SM100_MMA_F8F6F4_SSEJSJ_SJ_fSF_SG_NS4_17integral_constantINS4_4UMMA5MajorELSR_0EEESS_NSP_INSQ_7ScaleInELST_0EEESU_EEEEEENS4_6LayoutINS5_IJSB_SB_SB_EEENS5_IJNSA_ILi0EEESZ_SZ_EEEEENS5_IJNS4_10UnderscoreES12_S12_EEEEENS4_23SM90_TMA_LOAD_MULTICASTENS4_14ComposedLayoutINS4_7SwizzleILi3ELi4ELi3EEENS4_18smem_ptr_flag_bitsILi8EEENSX_INS5_IJNSA_ILi8EEESH_EEENS5_IJSH_SB_EEEEEEEvNS4_8identityENS4_13SM90_TMA_LOADES1F_vS1G_EENS_8epilogue10collective18CollectiveEpilogueINS1J_23Sm100TmaWarpSpecializedILi4ELi2ELi32ELb0ELb0EEEJSI_NS5_IJNSX_ISF_SB_EES1O_EEESJ_SK_SJ_SK_NS1J_6fusion15FusionCallbacksIS1N_NS1Q_17LinearCombinationISJ_fSJ_fLNS_15FloatRoundStyleE2EEESI_S1P_JEEENS4_5SM1004TMEM4LOAD26SM100_TMEM_LOAD_16dp32b32xES1H_NS16_INS17_ILi2ELi4ELi3EEES1A_NSX_INS5_IJS1B_SF_EEENS5_IJSF_SB_EEEEEEENS4_39AutoVectorizingCopyWithAssumedAlignmentILi128EEENS4_14SM90_TMA_STOREES24_S26_S26_EEEvvEEEEvNT_6ParamsE --------------------------
	.section	.nv.constant0._ZN7cutlass13device_kernelINS_4gemm6kernel13GemmUniversalIN4cute5tupleIJiiiiEEENS1_10collective13CollectiveMmaINS1_35MainloopSm100TmaUmmaWarpSpecializedILi5ELi2ELi4ENS5_IJNS4_1CILi1EEENSA_ILi2EEESB_EEEEENS5_IJNSA_ILi64EEENSA_ILi256EEENSA_ILi128EEEEEENS_12float_e4m3_tENS5_IJlSB_lEEESJ_SK_NS4_8TiledMMAINS4_8MMA_AtomIJNS4_10MMA_TraitsINS4_19SM100_MMA_F8F6F4_SSEJSJ_SJ_fSF_SG_NS4_17integral_constantINS4_4UMMA5MajorELSR_0EEESS_NSP_INSQ_7ScaleInELST_0EEESU_EEEEEENS4_6LayoutINS5_IJSB_SB_SB_EEENS5_IJNSA_ILi0EEESZ_SZ_EEEEENS5_IJNS4_10UnderscoreES12_S12_EEEEENS4_23SM90_TMA_LOAD_MULTICASTENS4_14ComposedLayoutINS4_7SwizzleILi3ELi4ELi3EEENS4_18smem_ptr_flag_bitsILi8EEENSX_INS5_IJNSA_ILi8EEESH_EEENS5_IJSH_SB_EEEEEEEvNS4_8identityENS4_13SM90_TMA_LOADES1F_vS1G_EENS_8epilogue10collective18CollectiveEpilogueINS1J_23Sm100TmaWarpSpecializedILi4ELi2ELi32ELb0ELb0EEEJSI_NS5_IJNSX_ISF_SB_EES1O_EEESJ_SK_SJ_SK_NS1J_6fusion15FusionCallbacksIS1N_NS1Q_17LinearCombinationISJ_fSJ_fLNS_15FloatRoundStyleE2EEESI_S1P_JEEENS4_5SM1004TMEM4LOAD26SM100_TMEM_LOAD_16dp32b32xES1H_NS16_INS17_ILi2ELi4ELi3EEES1A_NSX_INS5_IJS1B_SF_EEENS5_IJSF_SB_EEEEEEENS4_39AutoVectorizingCopyWithAssumedAlignmentILi128EEENS4_14SM90_TMA_STOREES24_S26_S26_EEEvvEEEEvNT_6ParamsE,"a",@progbits
	.sectionflags	@""
	.align	4
.nv.constant0._ZN7cutlass13device_kernelINS_4gemm6kernel13GemmUniversalIN4cute5tupleIJiiiiEEENS1_10collective13CollectiveMmaINS1_35MainloopSm100TmaUmmaWarpSpecializedILi5ELi2ELi4ENS5_IJNS4_1CILi1EEENSA_ILi2EEESB_EEEEENS5_IJNSA_ILi64EEENSA_ILi256EEENSA_ILi128EEEEEENS_12float_e4m3_tENS5_IJlSB_lEEESJ_SK_NS4_8TiledMMAINS4_8MMA_AtomIJNS4_10MMA_TraitsINS4_19SM100_MMA_F8F6F4_SSEJSJ_SJ_fSF_SG_NS4_17integral_constantINS4_4UMMA5MajorELSR_0EEESS_NSP_INSQ_7ScaleInELST_0EEESU_EEEEEENS4_6LayoutINS5_IJSB_SB_SB_EEENS5_IJNSA_ILi0EEESZ_SZ_EEEEENS5_IJNS4_10UnderscoreES12_S12_EEEEENS4_23SM90_TMA_LOAD_MULTICASTENS4_14ComposedLayoutINS4_7SwizzleILi3ELi4ELi3EEENS4_18smem_ptr_flag_bitsILi8EEENSX_INS5_IJNSA_ILi8EEESH_EEENS5_IJSH_SB_EEEEEEEvNS4_8identityENS4_13SM90_TMA_LOADES1F_vS1G_EENS_8epilogue10collective18CollectiveEpilogueINS1J_23Sm100TmaWarpSpecializedILi4ELi2ELi32ELb0ELb0EEEJSI_NS5_IJNSX_ISF_SB_EES1O_EEESJ_SK_SJ_SK_NS1J_6fusion15FusionCallbacksIS1N_NS1Q_17LinearCombinationISJ_fSJ_fLNS_15FloatRoundStyleE2EEESI_S1P_JEEENS4_5SM1004TMEM4LOAD26SM100_TMEM_LOAD_16dp32b32xES1H_NS16_INS17_ILi2ELi4ELi3EEES1A_NSX_INS5_IJS1B_SF_EEENS5_IJSF_SB_EEEEEEENS4_39AutoVectorizingCopyWithAssumedAlignmentILi128EEENS4_14SM90_TMA_STOREES24_S26_S26_EEEvvEEEEvNT_6ParamsE:
	.zero		2944


//--------------------- SYMBOLS --------------------------

	.type		.nv.reservedSmem.offset0,@object
	.size		.nv.reservedSmem.offset0,0x4
	.type		.nv.reservedSmem.cap,@object
	.size		.nv.reservedSmem.cap,0x4
	.type		__assertfail,@function
